//
// Generated by NVIDIA NVVM Compiler
//
// Compiler Build ID: CL-36424714
// Cuda compilation tools, release 13.0, V13.0.88
// Based on NVVM 20.0.0
//

.version 9.0
.target sm_100
.address_size 64

	// .globl	_Z11copyHeatersPfS_iii
.extern .func  (.param .b32 func_retval0) vprintf
(
	.param .b64 vprintf_param_0,
	.param .b64 vprintf_param_1
)
;
.global .align 1 .b8 $str[4] = {37, 102, 32};
.global .align 1 .b8 $str$1[2] = {10};
.global .align 1 .b8 $str$2[22] = {10, 32, 70, 79, 82, 32, 73, 84, 69, 82, 65, 84, 73, 79, 78, 32, 37, 100, 32, 10, 10};

.visible .entry _Z11copyHeatersPfS_iii(
	.param .u64 .ptr .align 1 _Z11copyHeatersPfS_iii_param_0,
	.param .u64 .ptr .align 1 _Z11copyHeatersPfS_iii_param_1,
	.param .u32 _Z11copyHeatersPfS_iii_param_2,
	.param .u32 _Z11copyHeatersPfS_iii_param_3,
	.param .u32 _Z11copyHeatersPfS_iii_param_4
)
{
	.local .align 8 .b8 	__local_depot0[16];
	.reg .b64 	%SP;
	.reg .b64 	%SPL;
	.reg .pred 	%p<59>;
	.reg .b32 	%r<147>;
	.reg .b32 	%f<63>;
	.reg .b64 	%rd<96>;
	.reg .b64 	%fd<32>;

	mov.u64 	%SPL, __local_depot0;
	cvta.local.u64 	%SP, %SPL;
	ld.param.u64 	%rd16, [_Z11copyHeatersPfS_iii_param_0];
	ld.param.u64 	%rd17, [_Z11copyHeatersPfS_iii_param_1];
	ld.param.u32 	%r41, [_Z11copyHeatersPfS_iii_param_2];
	ld.param.u32 	%r42, [_Z11copyHeatersPfS_iii_param_3];
	ld.param.u32 	%r43, [_Z11copyHeatersPfS_iii_param_4];
	cvta.to.global.u64 	%rd1, %rd17;
	cvta.to.global.u64 	%rd2, %rd16;
	min.s32 	%r44, %r41, %r42;
	setp.lt.s32 	%p1, %r44, 1;
	@%p1 bra 	$L__BB0_77;
	and.b32  	%r1, %r42, 15;
	add.s32 	%r2, %r1, -1;
	and.b32  	%r3, %r42, 7;
	add.s32 	%r4, %r3, -1;
	and.b32  	%r5, %r42, 2147483632;
	and.b32  	%r6, %r42, 3;
	mov.b32 	%r135, 0;
$L__BB0_2:
	setp.lt.u32 	%p2, %r42, 16;
	mul.lo.s32 	%r8, %r135, %r42;
	mov.b32 	%r138, 0;
	@%p2 bra 	$L__BB0_37;
	mov.b32 	%r136, 0;
$L__BB0_4:
	.pragma "nounroll";
	add.s32 	%r48, %r136, %r8;
	mul.wide.u32 	%rd18, %r48, 4;
	add.s64 	%rd3, %rd1, %rd18;
	ld.global.f32 	%f1, [%rd3];
	setp.eq.f32 	%p3, %f1, 0f00000000;
	add.s64 	%rd4, %rd2, %rd18;
	@%p3 bra 	$L__BB0_6;
	st.global.f32 	[%rd4], %f1;
$L__BB0_6:
	ld.global.f32 	%f2, [%rd3+4];
	setp.eq.f32 	%p4, %f2, 0f00000000;
	@%p4 bra 	$L__BB0_8;
	st.global.f32 	[%rd4+4], %f2;
$L__BB0_8:
	ld.global.f32 	%f3, [%rd3+8];
	setp.eq.f32 	%p5, %f3, 0f00000000;
	@%p5 bra 	$L__BB0_10;
	st.global.f32 	[%rd4+8], %f3;
$L__BB0_10:
	ld.global.f32 	%f4, [%rd3+12];
	setp.eq.f32 	%p6, %f4, 0f00000000;
	@%p6 bra 	$L__BB0_12;
	st.global.f32 	[%rd4+12], %f4;
$L__BB0_12:
	ld.global.f32 	%f5, [%rd3+16];
	setp.eq.f32 	%p7, %f5, 0f00000000;
	@%p7 bra 	$L__BB0_14;
	st.global.f32 	[%rd4+16], %f5;
$L__BB0_14:
	ld.global.f32 	%f6, [%rd3+20];
	setp.eq.f32 	%p8, %f6, 0f00000000;
	@%p8 bra 	$L__BB0_16;
	st.global.f32 	[%rd4+20], %f6;
$L__BB0_16:
	ld.global.f32 	%f7, [%rd3+24];
	setp.eq.f32 	%p9, %f7, 0f00000000;
	@%p9 bra 	$L__BB0_18;
	st.global.f32 	[%rd4+24], %f7;
$L__BB0_18:
	ld.global.f32 	%f8, [%rd3+28];
	setp.eq.f32 	%p10, %f8, 0f00000000;
	@%p10 bra 	$L__BB0_20;
	st.global.f32 	[%rd4+28], %f8;
$L__BB0_20:
	ld.global.f32 	%f9, [%rd3+32];
	setp.eq.f32 	%p11, %f9, 0f00000000;
	@%p11 bra 	$L__BB0_22;
	st.global.f32 	[%rd4+32], %f9;
$L__BB0_22:
	ld.global.f32 	%f10, [%rd3+36];
	setp.eq.f32 	%p12, %f10, 0f00000000;
	@%p12 bra 	$L__BB0_24;
	st.global.f32 	[%rd4+36], %f10;
$L__BB0_24:
	ld.global.f32 	%f11, [%rd3+40];
	setp.eq.f32 	%p13, %f11, 0f00000000;
	@%p13 bra 	$L__BB0_26;
	st.global.f32 	[%rd4+40], %f11;
$L__BB0_26:
	ld.global.f32 	%f12, [%rd3+44];
	setp.eq.f32 	%p14, %f12, 0f00000000;
	@%p14 bra 	$L__BB0_28;
	st.global.f32 	[%rd4+44], %f12;
$L__BB0_28:
	ld.global.f32 	%f13, [%rd3+48];
	setp.eq.f32 	%p15, %f13, 0f00000000;
	@%p15 bra 	$L__BB0_30;
	st.global.f32 	[%rd4+48], %f13;
$L__BB0_30:
	ld.global.f32 	%f14, [%rd3+52];
	setp.eq.f32 	%p16, %f14, 0f00000000;
	@%p16 bra 	$L__BB0_32;
	st.global.f32 	[%rd4+52], %f14;
$L__BB0_32:
	ld.global.f32 	%f15, [%rd3+56];
	setp.eq.f32 	%p17, %f15, 0f00000000;
	@%p17 bra 	$L__BB0_34;
	st.global.f32 	[%rd4+56], %f15;
$L__BB0_34:
	ld.global.f32 	%f16, [%rd3+60];
	setp.eq.f32 	%p18, %f16, 0f00000000;
	@%p18 bra 	$L__BB0_36;
	st.global.f32 	[%rd4+60], %f16;
$L__BB0_36:
	add.s32 	%r136, %r136, 16;
	setp.eq.s32 	%p19, %r136, %r5;
	mov.u32 	%r138, %r5;
	@%p19 bra 	$L__BB0_37;
	bra.uni 	$L__BB0_4;
$L__BB0_37:
	setp.eq.s32 	%p20, %r1, 0;
	@%p20 bra 	$L__BB0_76;
	setp.lt.u32 	%p21, %r2, 7;
	@%p21 bra 	$L__BB0_56;
	add.s32 	%r12, %r138, %r8;
	mul.wide.u32 	%rd19, %r12, 4;
	add.s64 	%rd20, %rd1, %rd19;
	ld.global.f32 	%f17, [%rd20];
	setp.eq.f32 	%p22, %f17, 0f00000000;
	@%p22 bra 	$L__BB0_41;
	add.s64 	%rd22, %rd2, %rd19;
	st.global.f32 	[%rd22], %f17;
$L__BB0_41:
	cvt.u64.u32 	%rd23, %r8;
	cvt.u64.u32 	%rd24, %r138;
	add.s64 	%rd25, %rd24, %rd23;
	shl.b64 	%rd26, %rd25, 2;
	add.s64 	%rd5, %rd1, %rd26;
	ld.global.f32 	%f18, [%rd5+4];
	setp.eq.f32 	%p23, %f18, 0f00000000;
	add.s64 	%rd6, %rd2, %rd26;
	@%p23 bra 	$L__BB0_43;
	st.global.f32 	[%rd6+4], %f18;
$L__BB0_43:
	ld.global.f32 	%f19, [%rd5+8];
	setp.eq.f32 	%p24, %f19, 0f00000000;
	@%p24 bra 	$L__BB0_45;
	st.global.f32 	[%rd6+8], %f19;
$L__BB0_45:
	ld.global.f32 	%f20, [%rd5+12];
	setp.eq.f32 	%p25, %f20, 0f00000000;
	@%p25 bra 	$L__BB0_47;
	st.global.f32 	[%rd6+12], %f20;
$L__BB0_47:
	ld.global.f32 	%f21, [%rd5+16];
	setp.eq.f32 	%p26, %f21, 0f00000000;
	@%p26 bra 	$L__BB0_49;
	st.global.f32 	[%rd6+16], %f21;
$L__BB0_49:
	ld.global.f32 	%f22, [%rd5+20];
	setp.eq.f32 	%p27, %f22, 0f00000000;
	@%p27 bra 	$L__BB0_51;
	st.global.f32 	[%rd6+20], %f22;
$L__BB0_51:
	ld.global.f32 	%f23, [%rd5+24];
	setp.eq.f32 	%p28, %f23, 0f00000000;
	@%p28 bra 	$L__BB0_53;
	st.global.f32 	[%rd6+24], %f23;
$L__BB0_53:
	ld.global.f32 	%f24, [%rd5+28];
	setp.eq.f32 	%p29, %f24, 0f00000000;
	@%p29 bra 	$L__BB0_55;
	st.global.f32 	[%rd6+28], %f24;
$L__BB0_55:
	add.s32 	%r138, %r138, 8;
$L__BB0_56:
	setp.eq.s32 	%p30, %r3, 0;
	@%p30 bra 	$L__BB0_76;
	setp.lt.u32 	%p31, %r4, 3;
	@%p31 bra 	$L__BB0_67;
	add.s32 	%r15, %r138, %r8;
	mul.wide.u32 	%rd27, %r15, 4;
	add.s64 	%rd28, %rd1, %rd27;
	ld.global.f32 	%f25, [%rd28];
	setp.eq.f32 	%p32, %f25, 0f00000000;
	@%p32 bra 	$L__BB0_60;
	add.s64 	%rd30, %rd2, %rd27;
	st.global.f32 	[%rd30], %f25;
$L__BB0_60:
	cvt.u64.u32 	%rd31, %r8;
	cvt.u64.u32 	%rd32, %r138;
	add.s64 	%rd33, %rd32, %rd31;
	shl.b64 	%rd34, %rd33, 2;
	add.s64 	%rd7, %rd1, %rd34;
	ld.global.f32 	%f26, [%rd7+4];
	setp.eq.f32 	%p33, %f26, 0f00000000;
	add.s64 	%rd8, %rd2, %rd34;
	@%p33 bra 	$L__BB0_62;
	st.global.f32 	[%rd8+4], %f26;
$L__BB0_62:
	ld.global.f32 	%f27, [%rd7+8];
	setp.eq.f32 	%p34, %f27, 0f00000000;
	@%p34 bra 	$L__BB0_64;
	st.global.f32 	[%rd8+8], %f27;
$L__BB0_64:
	ld.global.f32 	%f28, [%rd7+12];
	setp.eq.f32 	%p35, %f28, 0f00000000;
	@%p35 bra 	$L__BB0_66;
	st.global.f32 	[%rd8+12], %f28;
$L__BB0_66:
	add.s32 	%r138, %r138, 4;
$L__BB0_67:
	setp.eq.s32 	%p36, %r6, 0;
	@%p36 bra 	$L__BB0_76;
	add.s32 	%r18, %r138, %r8;
	mul.wide.u32 	%rd35, %r18, 4;
	add.s64 	%rd36, %rd1, %rd35;
	ld.global.f32 	%f29, [%rd36];
	setp.eq.f32 	%p37, %f29, 0f00000000;
	@%p37 bra 	$L__BB0_70;
	add.s64 	%rd38, %rd2, %rd35;
	st.global.f32 	[%rd38], %f29;
$L__BB0_70:
	setp.eq.s32 	%p38, %r6, 1;
	@%p38 bra 	$L__BB0_76;
	cvt.u64.u32 	%rd39, %r8;
	cvt.u64.u32 	%rd40, %r138;
	add.s64 	%rd41, %rd40, %rd39;
	shl.b64 	%rd42, %rd41, 2;
	add.s64 	%rd9, %rd1, %rd42;
	ld.global.f32 	%f30, [%rd9+4];
	setp.eq.f32 	%p39, %f30, 0f00000000;
	add.s64 	%rd10, %rd2, %rd42;
	@%p39 bra 	$L__BB0_73;
	st.global.f32 	[%rd10+4], %f30;
$L__BB0_73:
	setp.eq.s32 	%p40, %r6, 2;
	@%p40 bra 	$L__BB0_76;
	ld.global.f32 	%f31, [%rd9+8];
	setp.eq.f32 	%p41, %f31, 0f00000000;
	@%p41 bra 	$L__BB0_76;
	st.global.f32 	[%rd10+8], %f31;
$L__BB0_76:
	add.s32 	%r135, %r135, 1;
	setp.ne.s32 	%p42, %r135, %r41;
	@%p42 bra 	$L__BB0_2;
$L__BB0_77:
	setp.lt.s32 	%p43, %r41, 1;
	add.u64 	%rd43, %SP, 8;
	add.u64 	%rd44, %SPL, 8;
	st.local.u32 	[%rd44], %r43;
	mov.u64 	%rd45, $str$2;
	cvta.global.u64 	%rd46, %rd45;
	{ // callseq 0, 0
	.param .b64 param0;
	st.param.b64 	[param0], %rd46;
	.param .b64 param1;
	st.param.b64 	[param1], %rd43;
	.param .b32 retval0;
	call.uni (retval0), 
	vprintf, 
	(
	param0, 
	param1
	);
	ld.param.b32 	%r49, [retval0];
	} // callseq 0
	@%p43 bra 	$L__BB0_100;
	setp.lt.s32 	%p44, %r42, 1;
	@%p44 bra 	$L__BB0_94;
	and.b32  	%r20, %r42, 15;
	and.b32  	%r21, %r42, 7;
	and.b32  	%r22, %r42, 3;
	mov.b32 	%r140, 0;
	mov.u64 	%rd93, $str$1;
	add.u64 	%rd57, %SP, 0;
	mov.u64 	%rd80, $str;
$L__BB0_80:
	setp.lt.u32 	%p49, %r42, 16;
	mul.lo.s32 	%r24, %r140, %r42;
	mov.b32 	%r143, 0;
	@%p49 bra 	$L__BB0_83;
	and.b32  	%r65, %r42, 2147483632;
	neg.s32 	%r141, %r65;
	mul.wide.u32 	%rd51, %r24, 4;
	add.s64 	%rd52, %rd2, %rd51;
	add.s64 	%rd95, %rd52, 32;
$L__BB0_82:
	.pragma "nounroll";
	and.b32  	%r143, %r42, 2147483632;
	ld.global.f32 	%f32, [%rd95+-32];
	cvt.f64.f32 	%fd1, %f32;
	add.u64 	%rd53, %SP, 0;
	add.u64 	%rd54, %SPL, 0;
	st.local.f64 	[%rd54], %fd1;
	mov.u64 	%rd55, $str;
	cvta.global.u64 	%rd56, %rd55;
	{ // callseq 6, 0
	.param .b64 param0;
	st.param.b64 	[param0], %rd56;
	.param .b64 param1;
	st.param.b64 	[param1], %rd53;
	.param .b32 retval0;
	call.uni (retval0), 
	vprintf, 
	(
	param0, 
	param1
	);
	ld.param.b32 	%r66, [retval0];
	} // callseq 6
	ld.global.f32 	%f33, [%rd95+-28];
	cvt.f64.f32 	%fd2, %f33;
	st.local.f64 	[%rd54], %fd2;
	{ // callseq 7, 0
	.param .b64 param0;
	st.param.b64 	[param0], %rd56;
	.param .b64 param1;
	st.param.b64 	[param1], %rd53;
	.param .b32 retval0;
	call.uni (retval0), 
	vprintf, 
	(
	param0, 
	param1
	);
	ld.param.b32 	%r68, [retval0];
	} // callseq 7
	ld.global.f32 	%f34, [%rd95+-24];
	cvt.f64.f32 	%fd3, %f34;
	st.local.f64 	[%rd54], %fd3;
	{ // callseq 8, 0
	.param .b64 param0;
	st.param.b64 	[param0], %rd56;
	.param .b64 param1;
	st.param.b64 	[param1], %rd53;
	.param .b32 retval0;
	call.uni (retval0), 
	vprintf, 
	(
	param0, 
	param1
	);
	ld.param.b32 	%r70, [retval0];
	} // callseq 8
	ld.global.f32 	%f35, [%rd95+-20];
	cvt.f64.f32 	%fd4, %f35;
	st.local.f64 	[%rd54], %fd4;
	{ // callseq 9, 0
	.param .b64 param0;
	st.param.b64 	[param0], %rd56;
	.param .b64 param1;
	st.param.b64 	[param1], %rd53;
	.param .b32 retval0;
	call.uni (retval0), 
	vprintf, 
	(
	param0, 
	param1
	);
	ld.param.b32 	%r72, [retval0];
	} // callseq 9
	ld.global.f32 	%f36, [%rd95+-16];
	cvt.f64.f32 	%fd5, %f36;
	st.local.f64 	[%rd54], %fd5;
	{ // callseq 10, 0
	.param .b64 param0;
	st.param.b64 	[param0], %rd56;
	.param .b64 param1;
	st.param.b64 	[param1], %rd53;
	.param .b32 retval0;
	call.uni (retval0), 
	vprintf, 
	(
	param0, 
	param1
	);
	ld.param.b32 	%r74, [retval0];
	} // callseq 10
	ld.global.f32 	%f37, [%rd95+-12];
	cvt.f64.f32 	%fd6, %f37;
	st.local.f64 	[%rd54], %fd6;
	{ // callseq 11, 0
	.param .b64 param0;
	st.param.b64 	[param0], %rd56;
	.param .b64 param1;
	st.param.b64 	[param1], %rd53;
	.param .b32 retval0;
	call.uni (retval0), 
	vprintf, 
	(
	param0, 
	param1
	);
	ld.param.b32 	%r76, [retval0];
	} // callseq 11
	ld.global.f32 	%f38, [%rd95+-8];
	cvt.f64.f32 	%fd7, %f38;
	st.local.f64 	[%rd54], %fd7;
	{ // callseq 12, 0
	.param .b64 param0;
	st.param.b64 	[param0], %rd56;
	.param .b64 param1;
	st.param.b64 	[param1], %rd53;
	.param .b32 retval0;
	call.uni (retval0), 
	vprintf, 
	(
	param0, 
	param1
	);
	ld.param.b32 	%r78, [retval0];
	} // callseq 12
	ld.global.f32 	%f39, [%rd95+-4];
	cvt.f64.f32 	%fd8, %f39;
	st.local.f64 	[%rd54], %fd8;
	{ // callseq 13, 0
	.param .b64 param0;
	st.param.b64 	[param0], %rd56;
	.param .b64 param1;
	st.param.b64 	[param1], %rd53;
	.param .b32 retval0;
	call.uni (retval0), 
	vprintf, 
	(
	param0, 
	param1
	);
	ld.param.b32 	%r80, [retval0];
	} // callseq 13
	ld.global.f32 	%f40, [%rd95];
	cvt.f64.f32 	%fd9, %f40;
	st.local.f64 	[%rd54], %fd9;
	{ // callseq 14, 0
	.param .b64 param0;
	st.param.b64 	[param0], %rd56;
	.param .b64 param1;
	st.param.b64 	[param1], %rd53;
	.param .b32 retval0;
	call.uni (retval0), 
	vprintf, 
	(
	param0, 
	param1
	);
	ld.param.b32 	%r82, [retval0];
	} // callseq 14
	ld.global.f32 	%f41, [%rd95+4];
	cvt.f64.f32 	%fd10, %f41;
	st.local.f64 	[%rd54], %fd10;
	{ // callseq 15, 0
	.param .b64 param0;
	st.param.b64 	[param0], %rd56;
	.param .b64 param1;
	st.param.b64 	[param1], %rd53;
	.param .b32 retval0;
	call.uni (retval0), 
	vprintf, 
	(
	param0, 
	param1
	);
	ld.param.b32 	%r84, [retval0];
	} // callseq 15
	ld.global.f32 	%f42, [%rd95+8];
	cvt.f64.f32 	%fd11, %f42;
	st.local.f64 	[%rd54], %fd11;
	{ // callseq 16, 0
	.param .b64 param0;
	st.param.b64 	[param0], %rd56;
	.param .b64 param1;
	st.param.b64 	[param1], %rd53;
	.param .b32 retval0;
	call.uni (retval0), 
	vprintf, 
	(
	param0, 
	param1
	);
	ld.param.b32 	%r86, [retval0];
	} // callseq 16
	ld.global.f32 	%f43, [%rd95+12];
	cvt.f64.f32 	%fd12, %f43;
	st.local.f64 	[%rd54], %fd12;
	{ // callseq 17, 0
	.param .b64 param0;
	st.param.b64 	[param0], %rd56;
	.param .b64 param1;
	st.param.b64 	[param1], %rd53;
	.param .b32 retval0;
	call.uni (retval0), 
	vprintf, 
	(
	param0, 
	param1
	);
	ld.param.b32 	%r88, [retval0];
	} // callseq 17
	ld.global.f32 	%f44, [%rd95+16];
	cvt.f64.f32 	%fd13, %f44;
	st.local.f64 	[%rd54], %fd13;
	{ // callseq 18, 0
	.param .b64 param0;
	st.param.b64 	[param0], %rd56;
	.param .b64 param1;
	st.param.b64 	[param1], %rd53;
	.param .b32 retval0;
	call.uni (retval0), 
	vprintf, 
	(
	param0, 
	param1
	);
	ld.param.b32 	%r90, [retval0];
	} // callseq 18
	ld.global.f32 	%f45, [%rd95+20];
	cvt.f64.f32 	%fd14, %f45;
	st.local.f64 	[%rd54], %fd14;
	{ // callseq 19, 0
	.param .b64 param0;
	st.param.b64 	[param0], %rd56;
	.param .b64 param1;
	st.param.b64 	[param1], %rd53;
	.param .b32 retval0;
	call.uni (retval0), 
	vprintf, 
	(
	param0, 
	param1
	);
	ld.param.b32 	%r92, [retval0];
	} // callseq 19
	ld.global.f32 	%f46, [%rd95+24];
	cvt.f64.f32 	%fd15, %f46;
	st.local.f64 	[%rd54], %fd15;
	{ // callseq 20, 0
	.param .b64 param0;
	st.param.b64 	[param0], %rd56;
	.param .b64 param1;
	st.param.b64 	[param1], %rd53;
	.param .b32 retval0;
	call.uni (retval0), 
	vprintf, 
	(
	param0, 
	param1
	);
	ld.param.b32 	%r94, [retval0];
	} // callseq 20
	ld.global.f32 	%f47, [%rd95+28];
	cvt.f64.f32 	%fd16, %f47;
	st.local.f64 	[%rd54], %fd16;
	{ // callseq 21, 0
	.param .b64 param0;
	st.param.b64 	[param0], %rd56;
	.param .b64 param1;
	st.param.b64 	[param1], %rd53;
	.param .b32 retval0;
	call.uni (retval0), 
	vprintf, 
	(
	param0, 
	param1
	);
	ld.param.b32 	%r96, [retval0];
	} // callseq 21
	add.s32 	%r141, %r141, 16;
	add.s64 	%rd95, %rd95, 64;
	setp.eq.s32 	%p50, %r141, 0;
	@%p50 bra 	$L__BB0_83;
	bra.uni 	$L__BB0_82;
$L__BB0_83:
	setp.eq.s32 	%p51, %r20, 0;
	@%p51 bra 	$L__BB0_93;
	cvta.to.local.u64 	%rd14, %rd57;
	add.s32 	%r98, %r20, -1;
	setp.lt.u32 	%p52, %r98, 7;
	@%p52 bra 	$L__BB0_86;
	add.s32 	%r99, %r143, %r24;
	mul.wide.u32 	%rd58, %r99, 4;
	add.s64 	%rd59, %rd2, %rd58;
	ld.global.f32 	%f48, [%rd59];
	cvt.f64.f32 	%fd17, %f48;
	st.local.f64 	[%rd14], %fd17;
	cvta.global.u64 	%rd61, %rd80;
	{ // callseq 22, 0
	.param .b64 param0;
	st.param.b64 	[param0], %rd61;
	.param .b64 param1;
	st.param.b64 	[param1], %rd57;
	.param .b32 retval0;
	call.uni (retval0), 
	vprintf, 
	(
	param0, 
	param1
	);
	ld.param.b32 	%r100, [retval0];
	} // callseq 22
	cvt.u64.u32 	%rd63, %r24;
	cvt.u64.u32 	%rd64, %r143;
	add.s64 	%rd65, %rd64, %rd63;
	shl.b64 	%rd66, %rd65, 2;
	add.s64 	%rd67, %rd2, %rd66;
	ld.global.f32 	%f49, [%rd67+4];
	cvt.f64.f32 	%fd18, %f49;
	st.local.f64 	[%rd14], %fd18;
	{ // callseq 23, 0
	.param .b64 param0;
	st.param.b64 	[param0], %rd61;
	.param .b64 param1;
	st.param.b64 	[param1], %rd57;
	.param .b32 retval0;
	call.uni (retval0), 
	vprintf, 
	(
	param0, 
	param1
	);
	ld.param.b32 	%r102, [retval0];
	} // callseq 23
	ld.global.f32 	%f50, [%rd67+8];
	cvt.f64.f32 	%fd19, %f50;
	st.local.f64 	[%rd14], %fd19;
	{ // callseq 24, 0
	.param .b64 param0;
	st.param.b64 	[param0], %rd61;
	.param .b64 param1;
	st.param.b64 	[param1], %rd57;
	.param .b32 retval0;
	call.uni (retval0), 
	vprintf, 
	(
	param0, 
	param1
	);
	ld.param.b32 	%r104, [retval0];
	} // callseq 24
	ld.global.f32 	%f51, [%rd67+12];
	cvt.f64.f32 	%fd20, %f51;
	st.local.f64 	[%rd14], %fd20;
	{ // callseq 25, 0
	.param .b64 param0;
	st.param.b64 	[param0], %rd61;
	.param .b64 param1;
	st.param.b64 	[param1], %rd57;
	.param .b32 retval0;
	call.uni (retval0), 
	vprintf, 
	(
	param0, 
	param1
	);
	ld.param.b32 	%r106, [retval0];
	} // callseq 25
	ld.global.f32 	%f52, [%rd67+16];
	cvt.f64.f32 	%fd21, %f52;
	st.local.f64 	[%rd14], %fd21;
	{ // callseq 26, 0
	.param .b64 param0;
	st.param.b64 	[param0], %rd61;
	.param .b64 param1;
	st.param.b64 	[param1], %rd57;
	.param .b32 retval0;
	call.uni (retval0), 
	vprintf, 
	(
	param0, 
	param1
	);
	ld.param.b32 	%r108, [retval0];
	} // callseq 26
	ld.global.f32 	%f53, [%rd67+20];
	cvt.f64.f32 	%fd22, %f53;
	st.local.f64 	[%rd14], %fd22;
	{ // callseq 27, 0
	.param .b64 param0;
	st.param.b64 	[param0], %rd61;
	.param .b64 param1;
	st.param.b64 	[param1], %rd57;
	.param .b32 retval0;
	call.uni (retval0), 
	vprintf, 
	(
	param0, 
	param1
	);
	ld.param.b32 	%r110, [retval0];
	} // callseq 27
	ld.global.f32 	%f54, [%rd67+24];
	cvt.f64.f32 	%fd23, %f54;
	st.local.f64 	[%rd14], %fd23;
	{ // callseq 28, 0
	.param .b64 param0;
	st.param.b64 	[param0], %rd61;
	.param .b64 param1;
	st.param.b64 	[param1], %rd57;
	.param .b32 retval0;
	call.uni (retval0), 
	vprintf, 
	(
	param0, 
	param1
	);
	ld.param.b32 	%r112, [retval0];
	} // callseq 28
	ld.global.f32 	%f55, [%rd67+28];
	cvt.f64.f32 	%fd24, %f55;
	st.local.f64 	[%rd14], %fd24;
	{ // callseq 29, 0
	.param .b64 param0;
	st.param.b64 	[param0], %rd61;
	.param .b64 param1;
	st.param.b64 	[param1], %rd57;
	.param .b32 retval0;
	call.uni (retval0), 
	vprintf, 
	(
	param0, 
	param1
	);
	ld.param.b32 	%r114, [retval0];
	} // callseq 29
	add.s32 	%r143, %r143, 8;
$L__BB0_86:
	setp.eq.s32 	%p53, %r21, 0;
	@%p53 bra 	$L__BB0_93;
	add.s32 	%r116, %r21, -1;
	setp.lt.u32 	%p54, %r116, 3;
	@%p54 bra 	$L__BB0_89;
	add.s32 	%r117, %r143, %r24;
	mul.wide.u32 	%rd68, %r117, 4;
	add.s64 	%rd69, %rd2, %rd68;
	ld.global.f32 	%f56, [%rd69];
	cvt.f64.f32 	%fd25, %f56;
	st.local.f64 	[%rd14], %fd25;
	cvta.global.u64 	%rd71, %rd80;
	{ // callseq 30, 0
	.param .b64 param0;
	st.param.b64 	[param0], %rd71;
	.param .b64 param1;
	st.param.b64 	[param1], %rd57;
	.param .b32 retval0;
	call.uni (retval0), 
	vprintf, 
	(
	param0, 
	param1
	);
	ld.param.b32 	%r118, [retval0];
	} // callseq 30
	cvt.u64.u32 	%rd73, %r24;
	cvt.u64.u32 	%rd74, %r143;
	add.s64 	%rd75, %rd74, %rd73;
	shl.b64 	%rd76, %rd75, 2;
	add.s64 	%rd77, %rd2, %rd76;
	ld.global.f32 	%f57, [%rd77+4];
	cvt.f64.f32 	%fd26, %f57;
	st.local.f64 	[%rd14], %fd26;
	{ // callseq 31, 0
	.param .b64 param0;
	st.param.b64 	[param0], %rd71;
	.param .b64 param1;
	st.param.b64 	[param1], %rd57;
	.param .b32 retval0;
	call.uni (retval0), 
	vprintf, 
	(
	param0, 
	param1
	);
	ld.param.b32 	%r120, [retval0];
	} // callseq 31
	ld.global.f32 	%f58, [%rd77+8];
	cvt.f64.f32 	%fd27, %f58;
	st.local.f64 	[%rd14], %fd27;
	{ // callseq 32, 0
	.param .b64 param0;
	st.param.b64 	[param0], %rd71;
	.param .b64 param1;
	st.param.b64 	[param1], %rd57;
	.param .b32 retval0;
	call.uni (retval0), 
	vprintf, 
	(
	param0, 
	param1
	);
	ld.param.b32 	%r122, [retval0];
	} // callseq 32
	ld.global.f32 	%f59, [%rd77+12];
	cvt.f64.f32 	%fd28, %f59;
	st.local.f64 	[%rd14], %fd28;
	{ // callseq 33, 0
	.param .b64 param0;
	st.param.b64 	[param0], %rd71;
	.param .b64 param1;
	st.param.b64 	[param1], %rd57;
	.param .b32 retval0;
	call.uni (retval0), 
	vprintf, 
	(
	param0, 
	param1
	);
	ld.param.b32 	%r124, [retval0];
	} // callseq 33
	add.s32 	%r143, %r143, 4;
$L__BB0_89:
	setp.eq.s32 	%p55, %r22, 0;
	@%p55 bra 	$L__BB0_93;
	setp.eq.s32 	%p56, %r22, 1;
	add.s32 	%r126, %r143, %r24;
	mul.wide.u32 	%rd78, %r126, 4;
	add.s64 	%rd79, %rd2, %rd78;
	ld.global.f32 	%f60, [%rd79];
	cvt.f64.f32 	%fd29, %f60;
	st.local.f64 	[%rd14], %fd29;
	cvta.global.u64 	%rd81, %rd80;
	{ // callseq 34, 0
	.param .b64 param0;
	st.param.b64 	[param0], %rd81;
	.param .b64 param1;
	st.param.b64 	[param1], %rd57;
	.param .b32 retval0;
	call.uni (retval0), 
	vprintf, 
	(
	param0, 
	param1
	);
	ld.param.b32 	%r127, [retval0];
	} // callseq 34
	@%p56 bra 	$L__BB0_93;
	setp.eq.s32 	%p57, %r22, 2;
	cvt.u64.u32 	%rd83, %r24;
	cvt.u64.u32 	%rd84, %r143;
	add.s64 	%rd85, %rd84, %rd83;
	shl.b64 	%rd86, %rd85, 2;
	add.s64 	%rd15, %rd2, %rd86;
	ld.global.f32 	%f61, [%rd15+4];
	cvt.f64.f32 	%fd30, %f61;
	st.local.f64 	[%rd14], %fd30;
	cvta.global.u64 	%rd88, %rd80;
	{ // callseq 35, 0
	.param .b64 param0;
	st.param.b64 	[param0], %rd88;
	.param .b64 param1;
	st.param.b64 	[param1], %rd57;
	.param .b32 retval0;
	call.uni (retval0), 
	vprintf, 
	(
	param0, 
	param1
	);
	ld.param.b32 	%r129, [retval0];
	} // callseq 35
	@%p57 bra 	$L__BB0_93;
	ld.global.f32 	%f62, [%rd15+8];
	cvt.f64.f32 	%fd31, %f62;
	st.local.f64 	[%rd14], %fd31;
	cvta.global.u64 	%rd91, %rd80;
	{ // callseq 36, 0
	.param .b64 param0;
	st.param.b64 	[param0], %rd91;
	.param .b64 param1;
	st.param.b64 	[param1], %rd57;
	.param .b32 retval0;
	call.uni (retval0), 
	vprintf, 
	(
	param0, 
	param1
	);
	ld.param.b32 	%r131, [retval0];
	} // callseq 36
$L__BB0_93:
	cvta.global.u64 	%rd94, %rd93;
	{ // callseq 37, 0
	.param .b64 param0;
	st.param.b64 	[param0], %rd94;
	.param .b64 param1;
	st.param.b64 	[param1], 0;
	.param .b32 retval0;
	call.uni (retval0), 
	vprintf, 
	(
	param0, 
	param1
	);
	ld.param.b32 	%r133, [retval0];
	} // callseq 37
	add.s32 	%r140, %r140, 1;
	setp.eq.s32 	%p58, %r140, %r41;
	@%p58 bra 	$L__BB0_100;
	bra.uni 	$L__BB0_80;
$L__BB0_94:
	and.b32  	%r35, %r41, 3;
	setp.lt.u32 	%p45, %r41, 4;
	@%p45 bra 	$L__BB0_97;
	and.b32  	%r36, %r41, 2147483644;
	mov.b32 	%r145, 0;
	mov.u64 	%rd47, $str$1;
$L__BB0_96:
	cvta.global.u64 	%rd48, %rd47;
	{ // callseq 1, 0
	.param .b64 param0;
	st.param.b64 	[param0], %rd48;
	.param .b64 param1;
	st.param.b64 	[param1], 0;
	.param .b32 retval0;
	call.uni (retval0), 
	vprintf, 
	(
	param0, 
	param1
	);
	ld.param.b32 	%r52, [retval0];
	} // callseq 1
	{ // callseq 2, 0
	.param .b64 param0;
	st.param.b64 	[param0], %rd48;
	.param .b64 param1;
	st.param.b64 	[param1], 0;
	.param .b32 retval0;
	call.uni (retval0), 
	vprintf, 
	(
	param0, 
	param1
	);
	ld.param.b32 	%r54, [retval0];
	} // callseq 2
	{ // callseq 3, 0
	.param .b64 param0;
	st.param.b64 	[param0], %rd48;
	.param .b64 param1;
	st.param.b64 	[param1], 0;
	.param .b32 retval0;
	call.uni (retval0), 
	vprintf, 
	(
	param0, 
	param1
	);
	ld.param.b32 	%r56, [retval0];
	} // callseq 3
	{ // callseq 4, 0
	.param .b64 param0;
	st.param.b64 	[param0], %rd48;
	.param .b64 param1;
	st.param.b64 	[param1], 0;
	.param .b32 retval0;
	call.uni (retval0), 
	vprintf, 
	(
	param0, 
	param1
	);
	ld.param.b32 	%r58, [retval0];
	} // callseq 4
	add.s32 	%r145, %r145, 4;
	setp.ne.s32 	%p46, %r145, %r36;
	@%p46 bra 	$L__BB0_96;
$L__BB0_97:
	setp.eq.s32 	%p47, %r35, 0;
	@%p47 bra 	$L__BB0_100;
	mov.b32 	%r146, 0;
	mov.u64 	%rd49, $str$1;
$L__BB0_99:
	.pragma "nounroll";
	cvta.global.u64 	%rd50, %rd49;
	{ // callseq 5, 0
	.param .b64 param0;
	st.param.b64 	[param0], %rd50;
	.param .b64 param1;
	st.param.b64 	[param1], 0;
	.param .b32 retval0;
	call.uni (retval0), 
	vprintf, 
	(
	param0, 
	param1
	);
	ld.param.b32 	%r61, [retval0];
	} // callseq 5
	add.s32 	%r146, %r146, 1;
	setp.ne.s32 	%p48, %r146, %r35;
	@%p48 bra 	$L__BB0_99;
$L__BB0_100:
	ret;

}
	// .globl	_Z10updateGridPfS_fii
.visible .entry _Z10updateGridPfS_fii(
	.param .u64 .ptr .align 1 _Z10updateGridPfS_fii_param_0,
	.param .u64 .ptr .align 1 _Z10updateGridPfS_fii_param_1,
	.param .f32 _Z10updateGridPfS_fii_param_2,
	.param .u32 _Z10updateGridPfS_fii_param_3,
	.param .u32 _Z10updateGridPfS_fii_param_4
)
{
	.reg .pred 	%p<29>;
	.reg .b32 	%r<42>;
	.reg .b32 	%f<135>;
	.reg .b64 	%rd<56>;

	ld.param.u64 	%rd13, [_Z10updateGridPfS_fii_param_0];
	ld.param.u64 	%rd14, [_Z10updateGridPfS_fii_param_1];
	ld.param.f32 	%f57, [_Z10updateGridPfS_fii_param_2];
	ld.param.u32 	%r21, [_Z10updateGridPfS_fii_param_3];
	ld.param.u32 	%r22, [_Z10updateGridPfS_fii_param_4];
	cvta.to.global.u64 	%rd1, %rd14;
	cvta.to.global.u64 	%rd2, %rd13;
	min.s32 	%r23, %r21, %r22;
	setp.lt.s32 	%p1, %r23, 1;
	@%p1 bra 	$L__BB1_53;
	and.b32  	%r1, %r22, 3;
	and.b32  	%r2, %r22, 2147483644;
	and.b32  	%r3, %r22, 1;
	mov.b32 	%r38, 0;
	cvt.u64.u32 	%rd11, %r22;
	mul.wide.u32 	%rd38, %r22, 4;
$L__BB1_2:
	setp.lt.u32 	%p2, %r22, 4;
	mul.lo.s32 	%r5, %r38, %r22;
	mov.b32 	%r41, 0;
	@%p2 bra 	$L__BB1_29;
	mov.b32 	%r39, 0;
$L__BB1_4:
	.pragma "nounroll";
	add.s32 	%r7, %r39, %r5;
	sub.s32 	%r27, %r7, %r22;
	add.s32 	%r28, %r7, %r22;
	mul.wide.u32 	%rd15, %r7, 4;
	add.s64 	%rd3, %rd2, %rd15;
	ld.global.f32 	%f1, [%rd3];
	mul.wide.u32 	%rd16, %r28, 4;
	add.s64 	%rd17, %rd2, %rd16;
	ld.global.f32 	%f2, [%rd17];
	setp.gt.s32 	%p3, %r27, %r22;
	mul.wide.s32 	%rd18, %r27, 4;
	add.s64 	%rd4, %rd2, %rd18;
	mov.f32 	%f114, 0f00000000;
	@%p3 bra 	$L__BB1_6;
	ld.global.f32 	%f114, [%rd4];
$L__BB1_6:
	setp.ge.s32 	%p4, %r7, %r22;
	mov.f32 	%f115, 0f00000000;
	@%p4 bra 	$L__BB1_8;
	ld.global.f32 	%f115, [%rd3+4];
$L__BB1_8:
	setp.lt.s32 	%p5, %r7, 1;
	mov.f32 	%f116, 0f00000000;
	@%p5 bra 	$L__BB1_10;
	add.s32 	%r29, %r7, -1;
	mul.wide.u32 	%rd19, %r29, 4;
	add.s64 	%rd20, %rd2, %rd19;
	ld.global.f32 	%f116, [%rd20];
$L__BB1_10:
	add.f32 	%f62, %f2, %f114;
	add.f32 	%f63, %f62, %f116;
	add.f32 	%f64, %f115, %f63;
	fma.rn.f32 	%f65, %f1, 0fC0800000, %f64;
	fma.rn.f32 	%f66, %f57, %f65, %f1;
	mul.wide.u32 	%rd21, %r7, 4;
	add.s64 	%rd5, %rd1, %rd21;
	st.global.f32 	[%rd5], %f66;
	add.s32 	%r8, %r7, 1;
	sub.s32 	%r30, %r8, %r22;
	ld.global.f32 	%f9, [%rd3+4];
	mul.wide.u32 	%rd22, %r22, 4;
	add.s64 	%rd6, %rd3, %rd22;
	ld.global.f32 	%f10, [%rd6+4];
	setp.gt.s32 	%p6, %r30, %r22;
	mov.f32 	%f117, 0f00000000;
	@%p6 bra 	$L__BB1_12;
	ld.global.f32 	%f117, [%rd4+4];
$L__BB1_12:
	setp.ge.s32 	%p7, %r8, %r22;
	mov.f32 	%f118, 0f00000000;
	@%p7 bra 	$L__BB1_14;
	ld.global.f32 	%f118, [%rd3+8];
$L__BB1_14:
	setp.gt.u32 	%p8, %r7, 2147483646;
	mov.f32 	%f119, 0f00000000;
	@%p8 bra 	$L__BB1_16;
	ld.global.f32 	%f119, [%rd3];
$L__BB1_16:
	add.f32 	%f70, %f10, %f117;
	add.f32 	%f71, %f70, %f119;
	add.f32 	%f72, %f118, %f71;
	fma.rn.f32 	%f73, %f9, 0fC0800000, %f72;
	fma.rn.f32 	%f74, %f57, %f73, %f9;
	st.global.f32 	[%rd5+4], %f74;
	add.s32 	%r9, %r7, 2;
	sub.s32 	%r31, %r9, %r22;
	ld.global.f32 	%f17, [%rd3+8];
	ld.global.f32 	%f18, [%rd6+8];
	setp.gt.s32 	%p9, %r31, %r22;
	mov.f32 	%f120, 0f00000000;
	@%p9 bra 	$L__BB1_18;
	ld.global.f32 	%f120, [%rd4+8];
$L__BB1_18:
	setp.ge.s32 	%p10, %r9, %r22;
	mov.f32 	%f121, 0f00000000;
	@%p10 bra 	$L__BB1_20;
	ld.global.f32 	%f121, [%rd3+12];
$L__BB1_20:
	setp.lt.s32 	%p11, %r9, 1;
	mov.f32 	%f122, 0f00000000;
	@%p11 bra 	$L__BB1_22;
	mul.wide.u32 	%rd23, %r8, 4;
	add.s64 	%rd24, %rd2, %rd23;
	ld.global.f32 	%f122, [%rd24];
$L__BB1_22:
	add.f32 	%f78, %f18, %f120;
	add.f32 	%f79, %f78, %f122;
	add.f32 	%f80, %f121, %f79;
	fma.rn.f32 	%f81, %f17, 0fC0800000, %f80;
	fma.rn.f32 	%f82, %f57, %f81, %f17;
	st.global.f32 	[%rd5+8], %f82;
	add.s32 	%r10, %r7, 3;
	sub.s32 	%r32, %r10, %r22;
	ld.global.f32 	%f25, [%rd3+12];
	ld.global.f32 	%f26, [%rd6+12];
	setp.gt.s32 	%p12, %r32, %r22;
	mov.f32 	%f123, 0f00000000;
	@%p12 bra 	$L__BB1_24;
	ld.global.f32 	%f123, [%rd4+12];
$L__BB1_24:
	setp.ge.s32 	%p13, %r10, %r22;
	mov.f32 	%f124, 0f00000000;
	@%p13 bra 	$L__BB1_26;
	ld.global.f32 	%f124, [%rd3+16];
$L__BB1_26:
	setp.lt.s32 	%p14, %r10, 1;
	mov.f32 	%f125, 0f00000000;
	@%p14 bra 	$L__BB1_28;
	mul.wide.u32 	%rd25, %r9, 4;
	add.s64 	%rd26, %rd2, %rd25;
	ld.global.f32 	%f125, [%rd26];
$L__BB1_28:
	add.f32 	%f85, %f26, %f123;
	add.f32 	%f86, %f85, %f125;
	add.f32 	%f87, %f124, %f86;
	fma.rn.f32 	%f88, %f25, 0fC0800000, %f87;
	fma.rn.f32 	%f89, %f57, %f88, %f25;
	st.global.f32 	[%rd5+12], %f89;
	add.s32 	%r39, %r39, 4;
	setp.eq.s32 	%p15, %r39, %r2;
	mov.u32 	%r41, %r2;
	@%p15 bra 	$L__BB1_29;
	bra.uni 	$L__BB1_4;
$L__BB1_29:
	setp.eq.s32 	%p16, %r1, 0;
	@%p16 bra 	$L__BB1_52;
	setp.eq.s32 	%p17, %r1, 1;
	@%p17 bra 	$L__BB1_44;
	add.s32 	%r13, %r41, %r5;
	sub.s32 	%r14, %r13, %r22;
	add.s32 	%r33, %r13, %r22;
	mul.wide.u32 	%rd27, %r13, 4;
	add.s64 	%rd7, %rd2, %rd27;
	ld.global.f32 	%f33, [%rd7];
	mul.wide.u32 	%rd28, %r33, 4;
	add.s64 	%rd29, %rd2, %rd28;
	ld.global.f32 	%f34, [%rd29];
	setp.gt.s32 	%p18, %r14, %r22;
	mov.f32 	%f126, 0f00000000;
	@%p18 bra 	$L__BB1_33;
	mul.wide.s32 	%rd30, %r14, 4;
	add.s64 	%rd31, %rd2, %rd30;
	ld.global.f32 	%f126, [%rd31];
$L__BB1_33:
	setp.ge.s32 	%p19, %r13, %r22;
	mov.f32 	%f127, 0f00000000;
	@%p19 bra 	$L__BB1_35;
	ld.global.f32 	%f127, [%rd7+4];
$L__BB1_35:
	setp.lt.s32 	%p20, %r13, 1;
	mov.f32 	%f128, 0f00000000;
	@%p20 bra 	$L__BB1_37;
	add.s32 	%r34, %r13, -1;
	mul.wide.u32 	%rd32, %r34, 4;
	add.s64 	%rd33, %rd2, %rd32;
	ld.global.f32 	%f128, [%rd33];
$L__BB1_37:
	add.f32 	%f94, %f34, %f126;
	add.f32 	%f95, %f94, %f128;
	add.f32 	%f96, %f127, %f95;
	fma.rn.f32 	%f97, %f33, 0fC0800000, %f96;
	fma.rn.f32 	%f98, %f57, %f97, %f33;
	mul.wide.u32 	%rd34, %r13, 4;
	add.s64 	%rd35, %rd1, %rd34;
	st.global.f32 	[%rd35], %f98;
	add.s32 	%r15, %r13, 1;
	sub.s32 	%r35, %r15, %r22;
	cvt.u64.u32 	%rd8, %r5;
	cvt.u64.u32 	%rd36, %r41;
	add.s64 	%rd9, %rd36, %rd8;
	shl.b64 	%rd37, %rd9, 2;
	add.s64 	%rd10, %rd2, %rd37;
	ld.global.f32 	%f41, [%rd10+4];
	add.s64 	%rd39, %rd10, %rd38;
	ld.global.f32 	%f42, [%rd39+4];
	setp.gt.s32 	%p21, %r35, %r22;
	mov.f32 	%f129, 0f00000000;
	@%p21 bra 	$L__BB1_39;
	cvt.u64.u32 	%rd40, %r41;
	add.s64 	%rd41, %rd40, %rd8;
	sub.s64 	%rd42, %rd41, %rd11;
	shl.b64 	%rd43, %rd42, 2;
	add.s64 	%rd44, %rd2, %rd43;
	ld.global.f32 	%f129, [%rd44+4];
$L__BB1_39:
	setp.ge.s32 	%p22, %r15, %r22;
	mov.f32 	%f130, 0f00000000;
	@%p22 bra 	$L__BB1_41;
	ld.global.f32 	%f130, [%rd10+8];
$L__BB1_41:
	setp.gt.u32 	%p23, %r13, 2147483646;
	mov.f32 	%f131, 0f00000000;
	@%p23 bra 	$L__BB1_43;
	ld.global.f32 	%f131, [%rd7];
$L__BB1_43:
	add.f32 	%f101, %f42, %f129;
	add.f32 	%f102, %f101, %f131;
	add.f32 	%f103, %f130, %f102;
	fma.rn.f32 	%f104, %f41, 0fC0800000, %f103;
	fma.rn.f32 	%f105, %f57, %f104, %f41;
	add.s64 	%rd46, %rd1, %rd37;
	st.global.f32 	[%rd46+4], %f105;
	add.s32 	%r41, %r41, 2;
$L__BB1_44:
	setp.eq.s32 	%p24, %r3, 0;
	@%p24 bra 	$L__BB1_52;
	add.s32 	%r18, %r41, %r5;
	sub.s32 	%r19, %r18, %r22;
	add.s32 	%r36, %r18, %r22;
	mul.wide.u32 	%rd47, %r18, 4;
	add.s64 	%rd12, %rd2, %rd47;
	ld.global.f32 	%f49, [%rd12];
	mul.wide.u32 	%rd48, %r36, 4;
	add.s64 	%rd49, %rd2, %rd48;
	ld.global.f32 	%f50, [%rd49];
	setp.gt.s32 	%p25, %r19, %r22;
	mov.f32 	%f132, 0f00000000;
	@%p25 bra 	$L__BB1_47;
	mul.wide.s32 	%rd50, %r19, 4;
	add.s64 	%rd51, %rd2, %rd50;
	ld.global.f32 	%f132, [%rd51];
$L__BB1_47:
	setp.ge.s32 	%p26, %r18, %r22;
	mov.f32 	%f133, 0f00000000;
	@%p26 bra 	$L__BB1_49;
	ld.global.f32 	%f133, [%rd12+4];
$L__BB1_49:
	setp.lt.s32 	%p27, %r18, 1;
	mov.f32 	%f134, 0f00000000;
	@%p27 bra 	$L__BB1_51;
	add.s32 	%r37, %r18, -1;
	mul.wide.u32 	%rd52, %r37, 4;
	add.s64 	%rd53, %rd2, %rd52;
	ld.global.f32 	%f134, [%rd53];
$L__BB1_51:
	add.f32 	%f109, %f50, %f132;
	add.f32 	%f110, %f109, %f134;
	add.f32 	%f111, %f133, %f110;
	fma.rn.f32 	%f112, %f49, 0fC0800000, %f111;
	fma.rn.f32 	%f113, %f57, %f112, %f49;
	add.s64 	%rd55, %rd1, %rd47;
	st.global.f32 	[%rd55], %f113;
$L__BB1_52:
	add.s32 	%r38, %r38, 1;
	setp.ne.s32 	%p28, %r38, %r21;
	@%p28 bra 	$L__BB1_2;
$L__BB1_53:
	ret;

}


// ===== COMPILED SASS (sm_100) =====

	.target	sm_100

	.elftype	@"ET_EXEC"


//--------------------- .note.nv.tkinfo           --------------------------
	.section	.note.nv.tkinfo,"",@"SHT_NOTE"
	.sectionflags	@"SHF_NOTE_NV_TKINFO"
	.tkinfo
        /*0018*/ 	.word	0x00000002
        /*0030*/ 	.string	""
        /*0030*/ 	.string	"ptxas"
        /*0030*/ 	.string	"Cuda compilation tools, release 13.0, V13.0.88"
        /*0030*/ 	.string	"Build cuda_13.0.r13.0/compiler.36424714_0"
        /*0030*/ 	.string	"-arch sm_100 -m 64 "



//--------------------- .note.nv.cuinfo           --------------------------
	.section	.note.nv.cuinfo,"",@"SHT_NOTE"
	.sectionflags	@"SHF_NOTE_NV_CUINFO"
        /*0018*/ 	.short	0x0002
        /*001a*/ 	.short	0x0064
        /*001c*/ 	.short	0x0082
	.zero		2


//--------------------- .nv.info                  --------------------------
	.section	.nv.info,"",@"SHT_CUDA_INFO"
	.align	4


	//----- nvinfo : EIATTR_REGCOUNT
	.align		4
        /*0000*/ 	.byte	0x04, 0x2f
        /*0002*/ 	.short	(.L_4 - .L_3)
	.align		4
.L_3:
        /*0004*/ 	.word	index@(_Z11copyHeatersPfS_iii)
        /*0008*/ 	.word	0x00000020


	//----- nvinfo : EIATTR_FRAME_SIZE
	.align		4
.L_4:
        /*000c*/ 	.byte	0x04, 0x11
        /*000e*/ 	.short	(.L_6 - .L_5)
	.align		4
.L_5:
        /*0010*/ 	.word	index@(_Z11copyHeatersPfS_iii)
        /*0014*/ 	.word	0x00000010


	//----- nvinfo : EIATTR_REGCOUNT
	.align		4
.L_6:
        /*0018*/ 	.byte	0x04, 0x2f
        /*001a*/ 	.short	(.L_8 - .L_7)
	.align		4
.L_7:
        /*001c*/ 	.word	index@(_Z10updateGridPfS_fii)
        /*0020*/ 	.word	0x0000001f


	//----- nvinfo : EIATTR_FRAME_SIZE
	.align		4
.L_8:
        /*0024*/ 	.byte	0x04, 0x11
        /*0026*/ 	.short	(.L_10 - .L_9)
	.align		4
.L_9:
        /*0028*/ 	.word	index@(_Z10updateGridPfS_fii)
        /*002c*/ 	.word	0x00000000


	//----- nvinfo : EIATTR_MIN_STACK_SIZE
	.align		4
.L_10:
        /*0030*/ 	.byte	0x04, 0x12
        /*0032*/ 	.short	(.L_12 - .L_11)
	.align		4
.L_11:
        /*0034*/ 	.word	index@(_Z10updateGridPfS_fii)
        /*0038*/ 	.word	0x00000000


	//----- nvinfo : EIATTR_MIN_STACK_SIZE
	.align		4
.L_12:
        /*003c*/ 	.byte	0x04, 0x12
        /*003e*/ 	.short	(.L_14 - .L_13)
	.align		4
.L_13:
        /*0040*/ 	.word	index@(_Z11copyHeatersPfS_iii)
        /*0044*/ 	.word	0x00000010
.L_14:


//--------------------- .nv.compat                --------------------------
	.section	.nv.compat,"",@"SHT_CUDA_COMPAT_INFO"
	.align	4
        /*0000*/ 	.byte	0x02, 0x09, 0x00, 0x00, 0x02, 0x02, 0x01, 0x00, 0x02, 0x05, 0x05, 0x00, 0x03, 0x07, 0x01, 0x01
        /*0010*/ 	.byte	0x02, 0x03, 0x00, 0x00, 0x02, 0x06, 0x01, 0x00, 0x04, 0x0b, 0x08, 0x00, 0x09, 0x00, 0x00, 0x00
        /*0020*/ 	.byte	0x00, 0x00, 0x00, 0x00


//--------------------- .nv.info._Z10updateGridPfS_fii --------------------------
	.section	.nv.info._Z10updateGridPfS_fii,"",@"SHT_CUDA_INFO"
	.sectionflags	@""
	.align	4


	//----- nvinfo : EIATTR_CUDA_API_VERSION
	.align		4
        /*0000*/ 	.byte	0x04, 0x37
        /*0002*/ 	.short	(.L_16 - .L_15)
.L_15:
        /*0004*/ 	.word	0x00000082


	//----- nvinfo : EIATTR_KPARAM_INFO
	.align		4
.L_16:
        /*0008*/ 	.byte	0x04, 0x17
        /*000a*/ 	.short	(.L_18 - .L_17)
.L_17:
        /*000c*/ 	.word	0x00000000
        /*0010*/ 	.short	0x0004
        /*0012*/ 	.short	0x0018
        /*0014*/ 	.byte	0x00, 0xf0, 0x11, 0x00


	//----- nvinfo : EIATTR_KPARAM_INFO
	.align		4
.L_18:
        /*0018*/ 	.byte	0x04, 0x17
        /*001a*/ 	.short	(.L_20 - .L_19)
.L_19:
        /*001c*/ 	.word	0x00000000
        /*0020*/ 	.short	0x0003
        /*0022*/ 	.short	0x0014
        /*0024*/ 	.byte	0x00, 0xf0, 0x11, 0x00


	//----- nvinfo : EIATTR_KPARAM_INFO
	.align		4
.L_20:
        /*0028*/ 	.byte	0x04, 0x17
        /*002a*/ 	.short	(.L_22 - .L_21)
.L_21:
        /*002c*/ 	.word	0x00000000
        /*0030*/ 	.short	0x0002
        /*0032*/ 	.short	0x0010
        /*0034*/ 	.byte	0x00, 0xf0, 0x11, 0x00


	//----- nvinfo : EIATTR_KPARAM_INFO
	.align		4
.L_22:
        /*0038*/ 	.byte	0x04, 0x17
        /*003a*/ 	.short	(.L_24 - .L_23)
.L_23:
        /*003c*/ 	.word	0x00000000
        /*0040*/ 	.short	0x0001
        /*0042*/ 	.short	0x0008
        /*0044*/ 	.byte	0x00, 0xf5, 0x21, 0x00


	//----- nvinfo : EIATTR_KPARAM_INFO
	.align		4
.L_24:
        /*0048*/ 	.byte	0x04, 0x17
        /*004a*/ 	.short	(.L_26 - .L_25)
.L_25:
        /*004c*/ 	.word	0x00000000
        /*0050*/ 	.short	0x0000
        /*0052*/ 	.short	0x0000
        /*0054*/ 	.byte	0x00, 0xf5, 0x21, 0x00


	//----- nvinfo : EIATTR_SPARSE_MMA_MASK
	.align		4
.L_26:
        /*0058*/ 	.byte	0x03, 0x50
        /*005a*/ 	.short	0x0000


	//----- nvinfo : EIATTR_MAXREG_COUNT
	.align		4
        /*005c*/ 	.byte	0x03, 0x1b
        /*005e*/ 	.short	0x00ff


	//----- nvinfo : EIATTR_MERCURY_ISA_VERSION
	.align		4
        /*0060*/ 	.byte	0x03, 0x5f
        /*0062*/ 	.short	0x0101


	//----- nvinfo : EIATTR_VRC_CTA_INIT_COUNT
	.align		4
        /*0064*/ 	.byte	0x02, 0x4a
	.zero		1
	.zero		1


	//----- nvinfo : EIATTR_EXIT_INSTR_OFFSETS
	.align		4
        /*0068*/ 	.byte	0x04, 0x1c
        /*006a*/ 	.short	(.L_28 - .L_27)


	//   ....[0]....
.L_27:
        /*006c*/ 	.word	0x00000050


	//   ....[1]....
        /*0070*/ 	.word	0x000012a0


	//----- nvinfo : EIATTR_CBANK_PARAM_SIZE
	.align		4
.L_28:
        /*0074*/ 	.byte	0x03, 0x19
        /*0076*/ 	.short	0x001c


	//----- nvinfo : EIATTR_PARAM_CBANK
	.align		4
        /*0078*/ 	.byte	0x04, 0x0a
        /*007a*/ 	.short	(.L_30 - .L_29)
	.align		4
.L_29:
        /*007c*/ 	.word	index@(.nv.constant0._Z10updateGridPfS_fii)
        /*0080*/ 	.short	0x0380
        /*0082*/ 	.short	0x001c


	//----- nvinfo : EIATTR_SW_WAR
	.align		4
.L_30:
        /*0084*/ 	.byte	0x04, 0x36
        /*0086*/ 	.short	(.L_32 - .L_31)
.L_31:
        /*0088*/ 	.word	0x00000008
.L_32:


//--------------------- .nv.info._Z11copyHeatersPfS_iii --------------------------
	.section	.nv.info._Z11copyHeatersPfS_iii,"",@"SHT_CUDA_INFO"
	.sectionflags	@""
	.align	4


	//----- nvinfo : EIATTR_CUDA_API_VERSION
	.align		4
        /*0000*/ 	.byte	0x04, 0x37
        /*0002*/ 	.short	(.L_34 - .L_33)
.L_33:
        /*0004*/ 	.word	0x00000082


	//----- nvinfo : EIATTR_KPARAM_INFO
	.align		4
.L_34:
        /*0008*/ 	.byte	0x04, 0x17
        /*000a*/ 	.short	(.L_36 - .L_35)
.L_35:
        /*000c*/ 	.word	0x00000000
        /*0010*/ 	.short	0x0004
        /*0012*/ 	.short	0x0018
        /*0014*/ 	.byte	0x00, 0xf0, 0x11, 0x00


	//----- nvinfo : EIATTR_KPARAM_INFO
	.align		4
.L_36:
        /*0018*/ 	.byte	0x04, 0x17
        /*001a*/ 	.short	(.L_38 - .L_37)
.L_37:
        /*001c*/ 	.word	0x00000000
        /*0020*/ 	.short	0x0003
        /*0022*/ 	.short	0x0014
        /*0024*/ 	.byte	0x00, 0xf0, 0x11, 0x00


	//----- nvinfo : EIATTR_KPARAM_INFO
	.align		4
.L_38:
        /*0028*/ 	.byte	0x04, 0x17
        /*002a*/ 	.short	(.L_40 - .L_39)
.L_39:
        /*002c*/ 	.word	0x00000000
        /*0030*/ 	.short	0x0002
        /*0032*/ 	.short	0x0010
        /*0034*/ 	.byte	0x00, 0xf0, 0x11, 0x00


	//----- nvinfo : EIATTR_KPARAM_INFO
	.align		4
.L_40:
        /*0038*/ 	.byte	0x04, 0x17
        /*003a*/ 	.short	(.L_42 - .L_41)
.L_41:
        /*003c*/ 	.word	0x00000000
        /*0040*/ 	.short	0x0001
        /*0042*/ 	.short	0x0008
        /*0044*/ 	.byte	0x00, 0xf5, 0x21, 0x00


	//----- nvinfo : EIATTR_KPARAM_INFO
	.align		4
.L_42:
        /*0048*/ 	.byte	0x04, 0x17
        /*004a*/ 	.short	(.L_44 - .L_43)
.L_43:
        /*004c*/ 	.word	0x00000000
        /*0050*/ 	.short	0x0000
        /*0052*/ 	.short	0x0000
        /*0054*/ 	.byte	0x00, 0xf5, 0x21, 0x00


	//----- nvinfo : EIATTR_SPARSE_MMA_MASK
	.align		4
.L_44:
        /*0058*/ 	.byte	0x03, 0x50
        /*005a*/ 	.short	0x0000


	//----- nvinfo : EIATTR_MAXREG_COUNT
	.align		4
        /*005c*/ 	.byte	0x03, 0x1b
        /*005e*/ 	.short	0x00ff


	//----- nvinfo : EIATTR_EXTERNS
	.align		4
        /*0060*/ 	.byte	0x04, 0x0f
        /*0062*/ 	.short	(.L_46 - .L_45)


	//   ....[0]....
	.align		4
.L_45:
        /*0064*/ 	.word	index@(vprintf)


	//----- nvinfo : EIATTR_MERCURY_ISA_VERSION
	.align		4
.L_46:
        /*0068*/ 	.byte	0x03, 0x5f
        /*006a*/ 	.short	0x0101


	//----- nvinfo : EIATTR_VRC_CTA_INIT_COUNT
	.align		4
        /*006c*/ 	.byte	0x02, 0x4a
	.zero		1
	.zero		1


	//----- nvinfo : EIATTR_SYSCALL_OFFSETS
	.align		4
        /*0070*/ 	.byte	0x04, 0x46
        /*0072*/ 	.short	(.L_48 - .L_47)


	//   ....[0]....
.L_47:
        /*0074*/ 	.word	0x00001000


	//   ....[1]....
        /*0078*/ 	.word	0x00001270


	//   ....[2]....
        /*007c*/ 	.word	0x00001330


	//   ....[3]....
        /*0080*/ 	.word	0x000013e0


	//   ....[4]....
        /*0084*/ 	.word	0x00001490


	//   ....[5]....
        /*0088*/ 	.word	0x00001540


	//   ....[6]....
        /*008c*/ 	.word	0x000015f0


	//   ....[7]....
        /*0090*/ 	.word	0x000016a0


	//   ....[8]....
        /*0094*/ 	.word	0x00001750


	//   ....[9]....
        /*0098*/ 	.word	0x00001800


	//   ....[10]....
        /*009c*/ 	.word	0x000018b0


	//   ....[11]....
        /*00a0*/ 	.word	0x00001960


	//   ....[12]....
        /*00a4*/ 	.word	0x00001a10


	//   ....[13]....
        /*00a8*/ 	.word	0x00001ac0


	//   ....[14]....
        /*00ac*/ 	.word	0x00001b70


	//   ....[15]....
        /*00b0*/ 	.word	0x00001c20


	//   ....[16]....
        /*00b4*/ 	.word	0x00001cd0


	//   ....[17]....
        /*00b8*/ 	.word	0x00001ea0


	//   ....[18]....
        /*00bc*/ 	.word	0x00001fa0


	//   ....[19]....
        /*00c0*/ 	.word	0x00002060


	//   ....[20]....
        /*00c4*/ 	.word	0x00002110


	//   ....[21]....
        /*00c8*/ 	.word	0x000021c0


	//   ....[22]....
        /*00cc*/ 	.word	0x00002270


	//   ....[23]....
        /*00d0*/ 	.word	0x00002320


	//   ....[24]....
        /*00d4*/ 	.word	0x000023d0


	//   ....[25]....
        /*00d8*/ 	.word	0x00002520


	//   ....[26]....
        /*00dc*/ 	.word	0x00002620


	//   ....[27]....
        /*00e0*/ 	.word	0x000026e0


	//   ....[28]....
        /*00e4*/ 	.word	0x00002790


	//   ....[29]....
        /*00e8*/ 	.word	0x000028d0


	//   ....[30]....
        /*00ec*/ 	.word	0x00002a20


	//   ....[31]....
        /*00f0*/ 	.word	0x00002af0


	//   ....[32]....
        /*00f4*/ 	.word	0x00002b70


	//   ....[33]....
        /*00f8*/ 	.word	0x00002ce0


	//   ....[34]....
        /*00fc*/ 	.word	0x00002d50


	//   ....[35]....
        /*0100*/ 	.word	0x00002dc0


	//   ....[36]....
        /*0104*/ 	.word	0x00002e30


	//   ....[37]....
        /*0108*/ 	.word	0x00002f40


	//----- nvinfo : EIATTR_EXIT_INSTR_OFFSETS
	.align		4
.L_48:
        /*010c*/ 	.byte	0x04, 0x1c
        /*010e*/ 	.short	(.L_50 - .L_49)


	//   ....[0]....
.L_49:
        /*0110*/ 	.word	0x00001020


	//   ....[1]....
        /*0114*/ 	.word	0x00002bb0


	//   ....[2]....
        /*0118*/ 	.word	0x00002e80


	//   ....[3]....
        /*011c*/ 	.word	0x00002f70


	//----- nvinfo : EIATTR_CRS_STACK_SIZE
	.align		4
.L_50:
        /*0120*/ 	.byte	0x04, 0x1e
        /*0122*/ 	.short	(.L_52 - .L_51)
.L_51:
        /*0124*/ 	.word	0x00000000


	//----- nvinfo : EIATTR_CBANK_PARAM_SIZE
	.align		4
.L_52:
        /*0128*/ 	.byte	0x03, 0x19
        /*012a*/ 	.short	0x001c


	//----- nvinfo : EIATTR_PARAM_CBANK
	.align		4
        /*012c*/ 	.byte	0x04, 0x0a
        /*012e*/ 	.short	(.L_54 - .L_53)
	.align		4
.L_53:
        /*0130*/ 	.word	index@(.nv.constant0._Z11copyHeatersPfS_iii)
        /*0134*/ 	.short	0x0380
        /*0136*/ 	.short	0x001c


	//----- nvinfo : EIATTR_SW_WAR
	.align		4
.L_54:
        /*0138*/ 	.byte	0x04, 0x36
        /*013a*/ 	.short	(.L_56 - .L_55)
.L_55:
        /*013c*/ 	.word	0x00000008
.L_56:


//--------------------- .nv.callgraph             --------------------------
	.section	.nv.callgraph,"",@"SHT_CUDA_CALLGRAPH"
	.align	4
	.sectionentsize	8
	.align		4
        /*0000*/ 	.word	0x00000000
	.align		4
        /*0004*/ 	.word	0xffffffff
	.align		4
        /*0008*/ 	.word	index@(_Z11copyHeatersPfS_iii)
	.align		4
        /*000c*/ 	.word	index@(vprintf)
	.align		4
        /*0010*/ 	.word	0x00000000
	.align		4
        /*0014*/ 	.word	0xfffffffe
	.align		4
        /*0018*/ 	.word	0x00000000
	.align		4
        /*001c*/ 	.word	0xfffffffd
	.align		4
        /*0020*/ 	.word	0x00000000
	.align		4
        /*0024*/ 	.word	0xfffffffc


//--------------------- .nv.constant4             --------------------------
	.section	.nv.constant4,"a",@progbits
	.align	8
	.align		8
.nv.constant4:
        /*0000*/ 	.dword	$str
	.align		8
        /*0008*/ 	.dword	$str$1
	.align		8
        /*0010*/ 	.dword	$str$2
	.align		8
        /*0018*/ 	.dword	vprintf


//--------------------- .text._Z10updateGridPfS_fii --------------------------
	.section	.text._Z10updateGridPfS_fii,"ax",@progbits
	.align	128
        .global         _Z10updateGridPfS_fii
        .type           _Z10updateGridPfS_fii,@function
        .size           _Z10updateGridPfS_fii,(.L_x_61 - _Z10updateGridPfS_fii)
        .other          _Z10updateGridPfS_fii,@"STO_CUDA_ENTRY STV_DEFAULT"
_Z10updateGridPfS_fii:
.text._Z10updateGridPfS_fii:
[----:B------:R-:W-:Y:S08]  /*0000*/  LDC R1, c[0x0][0x37c] ;  /* 0x0000df00ff017b82 */ /* 0x000ff00000000800 */
[----:B------:R-:W0:Y:S01]  /*0010*/  LDC R0, c[0x0][0x398] ;  /* 0x0000e600ff007b82 */ /* 0x000e220000000800 */
[----:B------:R-:W0:Y:S02]  /*0020*/  LDCU UR4, c[0x0][0x394] ;  /* 0x00007280ff0477ac */ /* 0x000e240008000800 */
[----:B0-----:R-:W-:-:S04]  /*0030*/  VIMNMX R2, PT, PT, R0, UR4, PT ;  /* 0x0000000400027c48 */ /* 0x001fc8000bfe0100 */
[----:B------:R-:W-:-:S13]  /*0040*/  ISETP.GE.AND P0, PT, R2, 0x1, PT ;  /* 0x000000010200780c */ /* 0x000fda0003f06270 */
[----:B------:R-:W-:Y:S05]  /*0050*/  @!P0 EXIT ;  /* 0x000000000000894d */ /* 0x000fea0003800000 */
[C---:B------:R-:W-:Y:S01]  /*0060*/  LOP3.LUT R18, R0.reuse, 0x3, RZ, 0xc0, !PT ;  /* 0x0000000300127812 */ /* 0x040fe200078ec0ff */
[----:B------:R-:W0:Y:S01]  /*0070*/  LDCU.64 UR6, c[0x0][0x358] ;  /* 0x00006b00ff0677ac */ /* 0x000e220008000a00 */
[----:B------:R-:W-:Y:S01]  /*0080*/  LOP3.LUT R0, R0, 0x7ffffffc, RZ, 0xc0, !PT ;  /* 0x7ffffffc00007812 */ /* 0x000fe200078ec0ff */
[----:B------:R-:W-:-:S06]  /*0090*/  UMOV UR4, URZ ;  /* 0x000000ff00047c82 */ /* 0x000fcc0008000000 */
.L_x_4:
[----:B-1----:R-:W1:Y:S01]  /*00a0*/  LDCU UR8, c[0x0][0x398] ;  /* 0x00007300ff0877ac */ /* 0x002e620008000800 */
[----:B---3--:R-:W-:Y:S01]  /*00b0*/  HFMA2 R13, -RZ, RZ, 0, 0 ;  /* 0x00000000ff0d7431 */ /* 0x008fe200000001ff */
[----:B--2---:R-:W2:Y:S01]  /*00c0*/  LDCU UR5, c[0x0][0x394] ;  /* 0x00007280ff0577ac */ /* 0x004ea20008000800 */
[----:B-1----:R-:W-:-:S04]  /*00d0*/  MOV R3, UR8 ;  /* 0x0000000800037c02 */ /* 0x002fc80008000f00 */
[C---:B------:R-:W-:Y:S01]  /*00e0*/  ISETP.GE.U32.AND P0, PT, R3.reuse, 0x4, PT ;  /* 0x000000040300780c */ /* 0x040fe20003f06070 */
[----:B------:R-:W-:Y:S01]  /*00f0*/  IMAD R2, R3, UR4, RZ ;  /* 0x0000000403027c24 */ /* 0x000fe2000f8e02ff */
[----:B------:R-:W-:-:S04]  /*0100*/  UIADD3 UR4, UPT, UPT, UR4, 0x1, URZ ;  /* 0x0000000104047890 */ /* 0x000fc8000fffe0ff */
[----:B--2---:R-:W-:-:S07]  /*0110*/  UISETP.NE.AND UP0, UPT, UR4, UR5, UPT ;  /* 0x000000050400728c */ /* 0x004fce000bf05270 */
[----:B----4-:R-:W-:Y:S05]  /*0120*/  @!P0 BRA `(.L_x_0) ;  /* 0x0000000800d08947 */ /* 0x010fea0003800000 */
[----:B------:R-:W1:Y:S01]  /*0130*/  LDC.64 R6, c[0x0][0x380] ;  /* 0x0000e000ff067b82 */ /* 0x000e620000000a00 */
[C---:B------:R-:W-:Y:S01]  /*0140*/  ISETP.GE.AND P2, PT, R2.reuse, 0x1, PT ;  /* 0x000000010200780c */ /* 0x040fe20003f46270 */
[C---:B------:R-:W-:Y:S01]  /*0150*/  IMAD.IADD R4, R2.reuse, 0x1, -R3 ;  /* 0x0000000102047824 */ /* 0x040fe200078e0a03 */
[CC--:B------:R-:W-:Y:S02]  /*0160*/  IADD3 R13, PT, PT, R2.reuse, R3.reuse, RZ ;  /* 0x00000003020d7210 */ /* 0x0c0fe40007ffe0ff */
[----:B------:R-:W-:Y:S02]  /*0170*/  CS2R R14, SRZ ;  /* 0x00000000000e7805 */ /* 0x000fe4000001ff00 */
[-C--:B------:R-:W-:Y:S01]  /*0180*/  ISETP.GE.AND P1, PT, R2, R3.reuse, PT ;  /* 0x000000030200720c */ /* 0x080fe20003f26270 */
[----:B------:R-:W-:Y:S01]  /*0190*/  IMAD.MOV.U32 R19, RZ, RZ, RZ ;  /* 0x000000ffff137224 */ /* 0x000fe200078e00ff */
[----:B------:R-:W-:Y:S01]  /*01a0*/  ISETP.GT.AND P0, PT, R4, R3, PT ;  /* 0x000000030400720c */ /* 0x000fe20003f04270 */
[----:B------:R-:W2:Y:S01]  /*01b0*/  LDC.64 R10, c[0x0][0x388] ;  /* 0x0000e200ff0a7b82 */ /* 0x000ea20000000a00 */
[----:B------:R-:W3:Y:S03]  /*01c0*/  LDCU UR5, c[0x0][0x390] ;  /* 0x00007200ff0577ac */ /* 0x000ee60008000800 */
[----:B------:R-:W-:Y:S01]  /*01d0*/  @P2 IADD3 R17, PT, PT, R2, -0x1, RZ ;  /* 0xffffffff02112810 */ /* 0x000fe20007ffe0ff */
[----:B-1----:R-:W-:-:S04]  /*01e0*/  IMAD.WIDE.U32 R12, R13, 0x4, R6 ;  /* 0x000000040d0c7825 */ /* 0x002fc800078e0006 */
[--C-:B------:R-:W-:Y:S02]  /*01f0*/  IMAD.WIDE R4, R4, 0x4, R6.reuse ;  /* 0x0000000404047825 */ /* 0x100fe400078e0206 */
[----:B0-----:R-:W4:Y:S02]  /*0200*/  LDG.E R13, desc[UR6][R12.64] ;  /* 0x000000060c0d7981 */ /* 0x001f24000c1e1900 */
[--C-:B------:R-:W-:Y:S02]  /*0210*/  @P2 IMAD.WIDE.U32 R16, R17, 0x4, R6.reuse ;  /* 0x0000000411102825 */ /* 0x100fe400078e0006 */
[----:B------:R-:W4:Y:S02]  /*0220*/  @!P0 LDG.E R14, desc[UR6][R4.64] ;  /* 0x00000006040e8981 */ /* 0x000f24000c1e1900 */
[C---:B------:R-:W-:Y:S02]  /*0230*/  IMAD.WIDE.U32 R8, R2.reuse, 0x4, R6 ;  /* 0x0000000402087825 */ /* 0x040fe400078e0006 */
[----:B------:R0:W5:Y:S04]  /*0240*/  @P2 LDG.E R19, desc[UR6][R16.64] ;  /* 0x0000000610132981 */ /* 0x000168000c1e1900 */
[----:B------:R-:W3:Y:S04]  /*0250*/  @!P1 LDG.E R15, desc[UR6][R8.64+0x4] ;  /* 0x00000406080f9981 */ /* 0x000ee8000c1e1900 */
[----:B------:R-:W3:Y:S01]  /*0260*/  LDG.E R21, desc[UR6][R8.64] ;  /* 0x0000000608157981 */ /* 0x000ee2000c1e1900 */
[C---:B------:R-:W-:Y:S01]  /*0270*/  ISETP.GT.U32.AND P2, PT, R2.reuse, 0x7ffffffe, PT ;  /* 0x7ffffffe0200780c */ /* 0x040fe20003f44070 */
[----:B--2---:R-:W-:Y:S01]  /*0280*/  IMAD.WIDE.U32 R10, R2, 0x4, R10 ;  /* 0x00000004020a7825 */ /* 0x004fe200078e000a */
[----:B0-----:R-:W-:-:S03]  /*0290*/  CS2R R16, SRZ ;  /* 0x0000000000107805 */ /* 0x001fc6000001ff00 */
[----:B----4-:R-:W-:Y:S01]  /*02a0*/  FADD R12, R13, R14 ;  /* 0x0000000e0d0c7221 */ /* 0x010fe20000000000 */
[----:B------:R-:W-:-:S03]  /*02b0*/  IADD3 R14, PT, PT, R2, 0x1, RZ ;  /* 0x00000001020e7810 */ /* 0x000fc60007ffe0ff */
[----:B-----5:R-:W-:Y:S01]  /*02c0*/  FADD R12, R12, R19 ;  /* 0x000000130c0c7221 */ /* 0x020fe20000000000 */
[CC--:B------:R-:W-:Y:S01]  /*02d0*/  IADD3 R20, PT, PT, R14.reuse, -R3.reuse, RZ ;  /* 0x800000030e147210 */ /* 0x0c0fe20007ffe0ff */
[----:B------:R-:W-:Y:S01]  /*02e0*/  IMAD.MOV.U32 R19, RZ, RZ, RZ ;  /* 0x000000ffff137224 */ /* 0x000fe200078e00ff */
[-C--:B------:R-:W-:Y:S01]  /*02f0*/  ISETP.GE.AND P1, PT, R14, R3.reuse, PT ;  /* 0x000000030e00720c */ /* 0x080fe20003f26270 */
[----:B---3--:R-:W-:Y:S01]  /*0300*/  FADD R12, R12, R15 ;  /* 0x0000000f0c0c7221 */ /* 0x008fe20000000000 */
[----:B------:R-:W-:-:S03]  /*0310*/  ISETP.GT.AND P0, PT, R20, R3, PT ;  /* 0x000000031400720c */ /* 0x000fc60003f04270 */
[----:B------:R-:W-:-:S04]  /*0320*/  FFMA R12, R21, -4, R12 ;  /* 0xc0800000150c7823 */ /* 0x000fc8000000000c */
[----:B------:R-:W-:Y:S01]  /*0330*/  FFMA R15, R12, UR5, R21 ;  /* 0x000000050c0f7c23 */ /* 0x000fe20008000015 */
[----:B------:R-:W-:-:S04]  /*0340*/  IMAD.WIDE.U32 R12, R3, 0x4, R8 ;  /* 0x00000004030c7825 */ /* 0x000fc800078e0008 */
[----:B------:R0:W-:Y:S04]  /*0350*/  STG.E desc[UR6][R10.64], R15 ;  /* 0x0000000f0a007986 */ /* 0x0001e8000c101906 */
[----:B------:R-:W2:Y:S04]  /*0360*/  @!P0 LDG.E R16, desc[UR6][R4.64+0x4] ;  /* 0x0000040604108981 */ /* 0x000ea8000c1e1900 */
[----:B------:R-:W2:Y:S04]  /*0370*/  LDG.E R21, desc[UR6][R12.64+0x4] ;  /* 0x000004060c157981 */ /* 0x000ea8000c1e1900 */
[----:B------:R-:W3:Y:S04]  /*0380*/  @!P2 LDG.E R19, desc[UR6][R8.64] ;  /* 0x000000060813a981 */ /* 0x000ee8000c1e1900 */
[----:B------:R-:W4:Y:S04]  /*0390*/  @!P1 LDG.E R17, desc[UR6][R8.64+0x8] ;  /* 0x0000080608119981 */ /* 0x000f28000c1e1900 */
[----:B------:R-:W5:Y:S01]  /*03a0*/  LDG.E R24, desc[UR6][R8.64+0x4] ;  /* 0x0000040608187981 */ /* 0x000f62000c1e1900 */
[----:B--2---:R-:W-:Y:S01]  /*03b0*/  FADD R20, R21, R16 ;  /* 0x0000001015147221 */ /* 0x004fe20000000000 */
[----:B------:R-:W-:-:S03]  /*03c0*/  IADD3 R16, PT, PT, R2, 0x2, RZ ;  /* 0x0000000202107810 */ /* 0x000fc60007ffe0ff */
[----:B---3--:R-:W-:Y:S01]  /*03d0*/  FADD R20, R20, R19 ;  /* 0x0000001314147221 */ /* 0x008fe20000000000 */
[CC--:B------:R-:W-:Y:S01]  /*03e0*/  IADD3 R22, PT, PT, R16.reuse, -R3.reuse, RZ ;  /* 0x8000000310167210 */ /* 0x0c0fe20007ffe0ff */
[----:B------:R-:W-:Y:S01]  /*03f0*/  IMAD.MOV.U32 R19, RZ, RZ, RZ ;  /* 0x000000ffff137224 */ /* 0x000fe200078e00ff */
[----:B------:R-:W-:Y:S01]  /*0400*/  ISETP.GE.AND P2, PT, R16, 0x1, PT ;  /* 0x000000011000780c */ /* 0x000fe20003f46270 */
[----:B----4-:R-:W-:Y:S01]  /*0410*/  FADD R17, R20, R17 ;  /* 0x0000001114117221 */ /* 0x010fe20000000000 */
[-C--:B------:R-:W-:Y:S02]  /*0420*/  ISETP.GT.AND P0, PT, R22, R3.reuse, PT ;  /* 0x000000031600720c */ /* 0x080fe40003f04270 */
[----:B------:R-:W-:Y:S02]  /*0430*/  CS2R R20, SRZ ;  /* 0x0000000000147805 */ /* 0x000fe4000001ff00 */
[----:B------:R-:W-:Y:S01]  /*0440*/  ISETP.GE.AND P1, PT, R16, R3, PT ;  /* 0x000000031000720c */ /* 0x000fe20003f26270 */
[----:B-----5:R-:W-:-:S04]  /*0450*/  FFMA R17, R24, -4, R17 ;  /* 0xc080000018117823 */ /* 0x020fc80000000011 */
[----:B------:R-:W-:Y:S02]  /*0460*/  FFMA R17, R17, UR5, R24 ;  /* 0x0000000511117c23 */ /* 0x000fe40008000018 */
[----:B0-----:R-:W-:-:S03]  /*0470*/  @P2 IMAD.WIDE.U32 R14, R14, 0x4, R6 ;  /* 0x000000040e0e2825 */ /* 0x001fc600078e0006 */
[----:B------:R0:W-:Y:S04]  /*0480*/  STG.E desc[UR6][R10.64+0x4], R17 ;  /* 0x000004110a007986 */ /* 0x0001e8000c101906 */
[----:B------:R-:W2:Y:S04]  /*0490*/  @!P0 LDG.E R19, desc[UR6][R4.64+0x8] ;  /* 0x0000080604138981 */ /* 0x000ea8000c1e1900 */
[----:B------:R-:W2:Y:S04]  /*04a0*/  LDG.E R22, desc[UR6][R12.64+0x8] ;  /* 0x000008060c167981 */ /* 0x000ea8000c1e1900 */
[----:B------:R1:W3:Y:S04]  /*04b0*/  @P2 LDG.E R21, desc[UR6][R14.64] ;  /* 0x000000060e152981 */ /* 0x0002e8000c1e1900 */
[----:B------:R-:W4:Y:S04]  /*04c0*/  @!P1 LDG.E R20, desc[UR6][R8.64+0xc] ;  /* 0x00000c0608149981 */ /* 0x000f28000c1e1900 */
[----:B------:R-:W5:Y:S01]  /*04d0*/  LDG.E R23, desc[UR6][R8.64+0x8] ;  /* 0x0000080608177981 */ /* 0x000f62000c1e1900 */
[----:B------:R-:W-:Y:S01]  /*04e0*/  IADD3 R24, PT, PT, R2, 0x3, RZ ;  /* 0x0000000302187810 */ /* 0x000fe20007ffe0ff */
[----:B-1----:R-:W-:-:S03]  /*04f0*/  IMAD.MOV.U32 R14, RZ, RZ, RZ ;  /* 0x000000ffff0e7224 */ /* 0x002fc600078e00ff */
[C---:B------:R-:W-:Y:S02]  /*0500*/  ISETP.GE.AND P2, PT, R24.reuse, 0x1, PT ;  /* 0x000000011800780c */ /* 0x040fe40003f46270 */
[----:B------:R-:W-:-:S11]  /*0510*/  ISETP.GE.AND P1, PT, R24, R3, PT ;  /* 0x000000031800720c */ /* 0x000fd60003f26270 */
[----:B------:R-:W-:Y:S01]  /*0520*/  @P2 IMAD.WIDE.U32 R6, R16, 0x4, R6 ;  /* 0x0000000410062825 */ /* 0x000fe200078e0006 */
[----:B0-----:R-:W-:-:S03]  /*0530*/  CS2R R16, SRZ ;  /* 0x0000000000107805 */ /* 0x001fc6000001ff00 */
[----:B--2---:R-:W-:-:S04]  /*0540*/  FADD R22, R22, R19 ;  /* 0x0000001316167221 */ /* 0x004fc80000000000 */
[----:B---3--:R-:W-:Y:S01]  /*0550*/  FADD R21, R22, R21 ;  /* 0x0000001516157221 */ /* 0x008fe20000000000 */
[----:B------:R-:W-:-:S03]  /*0560*/  IADD3 R22, PT, PT, R24, -R3, RZ ;  /* 0x8000000318167210 */ /* 0x000fc60007ffe0ff */
[----:B----4-:R-:W-:Y:S01]  /*0570*/  FADD R20, R21, R20 ;  /* 0x0000001415147221 */ /* 0x010fe20000000000 */
[----:B------:R-:W-:-:S03]  /*0580*/  ISETP.GT.AND P0, PT, R22, R3, PT ;  /* 0x000000031600720c */ /* 0x000fc60003f04270 */
[----:B-----5:R-:W-:-:S04]  /*0590*/  FFMA R20, R23, -4, R20 ;  /* 0xc080000017147823 */ /* 0x020fc80000000014 */
[----:B------:R-:W-:-:S05]  /*05a0*/  FFMA R15, R20, UR5, R23 ;  /* 0x00000005140f7c23 */ /* 0x000fca0008000017 */
[----:B------:R1:W-:Y:S04]  /*05b0*/  STG.E desc[UR6][R10.64+0x8], R15 ;  /* 0x0000080f0a007986 */ /* 0x0003e8000c101906 */
[----:B------:R-:W2:Y:S04]  /*05c0*/  @!P0 LDG.E R14, desc[UR6][R4.64+0xc] ;  /* 0x00000c06040e8981 */ /* 0x000ea8000c1e1900 */
[----:B------:R-:W2:Y:S04]  /*05d0*/  LDG.E R13, desc[UR6][R12.64+0xc] ;  /* 0x00000c060c0d7981 */ /* 0x000ea8000c1e1900 */
[----:B------:R-:W3:Y:S04]  /*05e0*/  @P2 LDG.E R17, desc[UR6][R6.64] ;  /* 0x0000000606112981 */ /* 0x000ee8000c1e1900 */
[----:B------:R-:W4:Y:S04]  /*05f0*/  @!P1 LDG.E R16, desc[UR6][R8.64+0x10] ;  /* 0x0000100608109981 */ /* 0x000f28000c1e1900 */
[----:B------:R-:W5:Y:S01]  /*0600*/  LDG.E R19, desc[UR6][R8.64+0xc] ;  /* 0x00000c0608137981 */ /* 0x000f62000c1e1900 */
[----:B------:R-:W-:Y:S01]  /*0610*/  ISETP.NE.AND P0, PT, R0, 0x4, PT ;  /* 0x000000040000780c */ /* 0x000fe20003f05270 */
[----:B--2---:R-:W-:Y:S01]  /*0620*/  FADD R14, R13, R14 ;  /* 0x0000000e0d0e7221 */ /* 0x004fe20000000000 */
[----:B------:R-:W-:-:S03]  /*0630*/  MOV R13, R0 ;  /* 0x00000000000d7202 */ /* 0x000fc60000000f00 */
[----:B---3--:R-:W-:-:S04]  /*0640*/  FADD R17, R14, R17 ;  /* 0x000000110e117221 */ /* 0x008fc80000000000 */
[----:B----4-:R-:W-:-:S04]  /*0650*/  FADD R16, R17, R16 ;  /* 0x0000001011107221 */ /* 0x010fc80000000000 */
[----:B-----5:R-:W-:-:S04]  /*0660*/  FFMA R16, R19, -4, R16 ;  /* 0xc080000013107823 */ /* 0x020fc80000000010 */
[----:B------:R-:W-:-:S05]  /*0670*/  FFMA R5, R16, UR5, R19 ;  /* 0x0000000510057c23 */ /* 0x000fca0008000013 */
[----:B------:R1:W-:Y:S01]  /*0680*/  STG.E desc[UR6][R10.64+0xc], R5 ;  /* 0x00000c050a007986 */ /* 0x0003e2000c101906 */
[----:B------:R-:W-:Y:S05]  /*0690*/  @!P0 BRA `(.L_x_0) ;  /* 0x0000000400748947 */ /* 0x000fea0003800000 */
[----:B------:R-:W0:Y:S01]  /*06a0*/  LDC R3, c[0x0][0x398] ;  /* 0x0000e600ff037b82 */ /* 0x000e220000000800 */
[----:B------:R-:W-:Y:S01]  /*06b0*/  MOV R19, 0x4 ;  /* 0x0000000400137802 */ /* 0x000fe20000000f00 */
[----:B------:R-:W2:Y:S06]  /*06c0*/  LDCU UR5, c[0x0][0x390] ;  /* 0x00007200ff0577ac */ /* 0x000eac0008000800 */
[----:B-1----:R-:W1:Y:S08]  /*06d0*/  LDC.64 R4, c[0x0][0x380] ;  /* 0x0000e000ff047b82 */ /* 0x002e700000000a00 */
[----:B------:R-:W3:Y:S02]  /*06e0*/  LDC.64 R6, c[0x0][0x388] ;  /* 0x0000e200ff067b82 */ /* 0x000ee40000000a00 */
.L_x_1:
[----:B------:R-:W-:Y:S02]  /*06f0*/  IMAD.IADD R20, R2, 0x1, R19 ;  /* 0x0000000102147824 */ /* 0x000fe400078e0213 */
[----:B------:R-:W-:-:S03]  /*0700*/  IMAD.MOV.U32 R17, RZ, RZ, RZ ;  /* 0x000000ffff117224 */ /* 0x000fc600078e00ff */
[C---:B------:R-:W-:Y:S02]  /*0710*/  ISETP.GE.AND P2, PT, R20.reuse, 0x1, PT ;  /* 0x000000011400780c */ /* 0x040fe40003f46270 */
[CC--:B0-----:R-:W-:Y:S02]  /*0720*/  IADD3 R14, PT, PT, R20.reuse, -R3.reuse, RZ ;  /* 0x80000003140e7210 */ /* 0x0c1fe40007ffe0ff */
[-C--:B------:R-:W-:Y:S02]  /*0730*/  IADD3 R11, PT, PT, R20, R3.reuse, RZ ;  /* 0x00000003140b7210 */ /* 0x080fe40007ffe0ff */
[-C--:B------:R-:W-:Y:S01]  /*0740*/  ISETP.GT.AND P0, PT, R14, R3.reuse, PT ;  /* 0x000000030e00720c */ /* 0x080fe20003f04270 */
[----:B------:R-:W-:Y:S01]  /*0750*/  HFMA2 R24, -RZ, RZ, 0, 0 ;  /* 0x00000000ff187431 */ /* 0x000fe200000001ff */
[----:B------:R-:W-:Y:S01]  /*0760*/  ISETP.GE.AND P1, PT, R20, R3, PT ;  /* 0x000000031400720c */ /* 0x000fe20003f26270 */
[----:B-1----:R-:W-:-:S04]  /*0770*/  IMAD.WIDE.U32 R10, R11, 0x4, R4 ;  /* 0x000000040b0a7825 */ /* 0x002fc800078e0004 */
[----:B----4-:R-:W-:Y:S01]  /*0780*/  @P2 IADD3 R9, PT, PT, R20, -0x1, RZ ;  /* 0xffffffff14092810 */ /* 0x010fe20007ffe0ff */
[--C-:B------:R-:W-:Y:S01]  /*0790*/  IMAD.WIDE R14, R14, 0x4, R4.reuse ;  /* 0x000000040e0e7825 */ /* 0x100fe200078e0204 */
[----:B------:R-:W4:Y:S03]  /*07a0*/  LDG.E R10, desc[UR6][R10.64] ;  /* 0x000000060a0a7981 */ /* 0x000f26000c1e1900 */
[--C-:B------:R-:W-:Y:S01]  /*07b0*/  @P2 IMAD.WIDE.U32 R8, R9, 0x4, R4.reuse ;  /* 0x0000000409082825 */ /* 0x100fe200078e0004 */
[----:B------:R-:W4:Y:S03]  /*07c0*/  @!P0 LDG.E R17, desc[UR6][R14.64] ;  /* 0x000000060e118981 */ /* 0x000f26000c1e1900 */
[----:B------:R-:W-:Y:S01]  /*07d0*/  IMAD.MOV.U32 R22, RZ, RZ, RZ ;  /* 0x000000ffff167224 */ /* 0x000fe200078e00ff */
[----:B------:R3:W5:Y:S01]  /*07e0*/  @P2 LDG.E R24, desc[UR6][R8.64] ;  /* 0x0000000608182981 */ /* 0x000762000c1e1900 */
[----:B------:R-:W-:-:S05]  /*07f0*/  IMAD.WIDE.U32 R12, R20, 0x4, R4 ;  /* 0x00000004140c7825 */ /* 0x000fca00078e0004 */
[----:B------:R-:W2:Y:S04]  /*0800*/  @!P1 LDG.E R22, desc[UR6][R12.64+0x4] ;  /* 0x000004060c169981 */ /* 0x000ea8000c1e1900 */
[----:B------:R-:W2:Y:S01]  /*0810*/  LDG.E R26, desc[UR6][R12.64] ;  /* 0x000000060c1a7981 */ /* 0x000ea2000c1e1900 */
[C---:B------:R-:W-:Y:S01]  /*0820*/  IADD3 R16, PT, PT, R20.reuse, 0x1, RZ ;  /* 0x0000000114107810 */ /* 0x040fe20007ffe0ff */
[C---:B---3--:R-:W-:Y:S01]  /*0830*/  IMAD.WIDE.U32 R8, R20.reuse, 0x4, R6 ;  /* 0x0000000414087825 */ /* 0x048fe200078e0006 */
[----:B------:R-:W-:Y:S02]  /*0840*/  ISETP.GT.U32.AND P2, PT, R20, 0x7ffffffe, PT ;  /* 0x7ffffffe1400780c */ /* 0x000fe40003f44070 */
[----:B------:R-:W-:Y:S01]  /*0850*/  ISETP.GE.AND P1, PT, R16, R3, PT ;  /* 0x000000031000720c */ /* 0x000fe20003f26270 */
[----:B------:R-:W-:-:S02]  /*0860*/  IMAD.MOV.U32 R21, RZ, RZ, RZ ;  /* 0x000000ffff157224 */ /* 0x000fc400078e00ff */
[----:B----4-:R-:W-:Y:S01]  /*0870*/  FADD R17, R10, R17 ;  /* 0x000000110a117221 */ /* 0x010fe20000000000 */
[----:B------:R-:W-:-:S03]  /*0880*/  IADD3 R10, PT, PT, R16, -R3, RZ ;  /* 0x80000003100a7210 */ /* 0x000fc60007ffe0ff */
[----:B-----5:R-:W-:Y:S01]  /*0890*/  FADD R17, R17, R24 ;  /* 0x0000001811117221 */ /* 0x020fe20000000000 */
[----:B------:R-:W-:-:S03]  /*08a0*/  ISETP.GT.AND P0, PT, R10, R3, PT ;  /* 0x000000030a00720c */ /* 0x000fc60003f04270 */
[----:B--2---:R-:W-:-:S04]  /*08b0*/  FADD R17, R17, R22 ;  /* 0x0000001611117221 */ /* 0x004fc80000000000 */
[----:B------:R-:W-:Y:S01]  /*08c0*/  FFMA R17, R26, -4, R17 ;  /* 0xc08000001a117823 */ /* 0x000fe20000000011 */
[----:B------:R-:W-:-:S04]  /*08d0*/  IMAD.WIDE.U32 R10, R3, 0x4, R12 ;  /* 0x00000004030a7825 */ /* 0x000fc800078e000c */
[----:B------:R-:W-:-:S05]  /*08e0*/  FFMA R23, R17, UR5, R26 ;  /* 0x0000000511177c23 */ /* 0x000fca000800001a */
[----:B------:R0:W-:Y:S01]  /*08f0*/  STG.E desc[UR6][R8.64], R23 ;  /* 0x0000001708007986 */ /* 0x0001e2000c101906 */
[----:B------:R-:W-:-:S03]  /*0900*/  MOV R24, RZ ;  /* 0x000000ff00187202 */ /* 0x000fc60000000f00 */
[----:B------:R-:W2:Y:S04]  /*0910*/  @!P0 LDG.E R21, desc[UR6][R14.64+0x4] ;  /* 0x000004060e158981 */ /* 0x000ea8000c1e1900 */
[----:B------:R-:W2:Y:S01]  /*0920*/  LDG.E R26, desc[UR6][R10.64+0x4] ;  /* 0x000004060a1a7981 */ /* 0x000ea2000c1e1900 */
[----:B0-----:R-:W-:-:S03]  /*0930*/  CS2R R22, SRZ ;  /* 0x0000000000167805 */ /* 0x001fc6000001ff00 */
[----:B------:R-:W3:Y:S04]  /*0940*/  @!P1 LDG.E R24, desc[UR6][R12.64+0x8] ;  /* 0x000008060c189981 */ /* 0x000ee8000c1e1900 */
[----:B------:R-:W4:Y:S04]  /*0950*/  LDG.E R17, desc[UR6][R12.64+0x4] ;  /* 0x000004060c117981 */ /* 0x000f28000c1e1900 */
[----:B------:R-:W5:Y:S01]  /*0960*/  @!P2 LDG.E R22, desc[UR6][R12.64] ;  /* 0x000000060c16a981 */ /* 0x000f62000c1e1900 */
[----:B------:R-:W-:Y:S02]  /*0970*/  HFMA2 R28, -RZ, RZ, 0, 0 ;  /* 0x00000000ff1c7431 */ /* 0x000fe400000001ff */
[----:B--2---:R-:W-:-:S04]  /*0980*/  FADD R21, R26, R21 ;  /* 0x000000151a157221 */ /* 0x004fc80000000000 */
[----:B-----5:R-:W-:Y:S01]  /*0990*/  FADD R21, R21, R22 ;  /* 0x0000001615157221 */ /* 0x020fe20000000000 */
[----:B------:R-:W-:-:S03]  /*09a0*/  IADD3 R22, PT, PT, R20, 0x2, RZ ;  /* 0x0000000214167810 */ /* 0x000fc60007ffe0ff */
[----:B---3--:R-:W-:Y:S02]  /*09b0*/  FADD R24, R21, R24 ;  /* 0x0000001815187221 */ /* 0x008fe40000000000 */
[C---:B------:R-:W-:Y:S02]  /*09c0*/  IMAD.IADD R26, R22.reuse, 0x1, -R3 ;  /* 0x00000001161a7824 */ /* 0x040fe400078e0a03 */
[----:B----4-:R-:W-:Y:S01]  /*09d0*/  FFMA R24, R17, -4, R24 ;  /* 0xc080000011187823 */ /* 0x010fe20000000018 */
[----:B------:R-:W-:Y:S02]  /*09e0*/  ISETP.GE.AND P2, PT, R22, 0x1, PT ;  /* 0x000000011600780c */ /* 0x000fe40003f46270 */
[-C--:B------:R-:W-:Y:S01]  /*09f0*/  ISETP.GT.AND P0, PT, R26, R3.reuse, PT ;  /* 0x000000031a00720c */ /* 0x080fe20003f04270 */
[----:B------:R-:W-:Y:S01]  /*0a00*/  FFMA R25, R24, UR5, R17 ;  /* 0x0000000518197c23 */ /* 0x000fe20008000011 */
[----:B------:R-:W-:-:S04]  /*0a10*/  ISETP.GE.AND P1, PT, R22, R3, PT ;  /* 0x000000031600720c */ /* 0x000fc80003f26270 */
[----:B------:R0:W-:Y:S04]  /*0a20*/  STG.E desc[UR6][R8.64+0x4], R25 ;  /* 0x0000041908007986 */ /* 0x0001e8000c101906 */
[----:B------:R-:W2:Y:S01]  /*0a30*/  LDG.E R27, desc[UR6][R10.64+0x8] ;  /* 0x000008060a1b7981 */ /* 0x000ea2000c1e1900 */
[----:B------:R-:W-:-:S03]  /*0a40*/  @P2 IMAD.WIDE.U32 R16, R16, 0x4, R4 ;  /* 0x0000000410102825 */ /* 0x000fc600078e0004 */
[----:B------:R-:W3:Y:S01]  /*0a50*/  LDG.E R21, desc[UR6][R12.64+0x8] ;  /* 0x000008060c157981 */ /* 0x000ee2000c1e1900 */
[----:B0-----:R-:W-:-:S03]  /*0a60*/  CS2R R24, SRZ ;  /* 0x0000000000187805 */ /* 0x001fc6000001ff00 */
[----:B------:R0:W4:Y:S04]  /*0a70*/  @P2 LDG.E R23, desc[UR6][R16.64] ;  /* 0x0000000610172981 */ /* 0x000128000c1e1900 */
[----:B------:R-:W5:Y:S04]  /*0a80*/  @!P1 LDG.E R28, desc[UR6][R12.64+0xc] ;  /* 0x00000c060c1c9981 */ /* 0x000f68000c1e1900 */
[----:B------:R-:W2:Y:S01]  /*0a90*/  @!P0 LDG.E R24, desc[UR6][R14.64+0x8] ;  /* 0x000008060e188981 */ /* 0x000ea2000c1e1900 */
[----:B------:R-:W-:-:S05]  /*0aa0*/  IADD3 R20, PT, PT, R20, 0x3, RZ ;  /* 0x0000000314147810 */ /* 0x000fca0007ffe0ff */
[C---:B------:R-:W-:Y:S01]  /*0ab0*/  IMAD.IADD R26, R20.reuse, 0x1, -R3 ;  /* 0x00000001141a7824 */ /* 0x040fe200078e0a03 */
[----:B------:R-:W-:-:S04]  /*0ac0*/  ISETP.GE.AND P2, PT, R20, 0x1, PT ;  /* 0x000000011400780c */ /* 0x000fc80003f46270 */
[-C--:B------:R-:W-:Y:S02]  /*0ad0*/  ISETP.GT.AND P0, PT, R26, R3.reuse, PT ;  /* 0x000000031a00720c */ /* 0x080fe40003f04270 */
[----:B0-----:R-:W-:Y:S02]  /*0ae0*/  MOV R16, RZ ;  /* 0x000000ff00107202 */ /* 0x001fe40000000f00 */
[----:B------:R-:W-:Y:S01]  /*0af0*/  ISETP.GE.AND P1, PT, R20, R3, PT ;  /* 0x000000031400720c */ /* 0x000fe20003f26270 */
[----:B------:R-:W-:Y:S02]  /*0b00*/  HFMA2 R17, -RZ, RZ, 0, 0 ;  /* 0x00000000ff117431 */ /* 0x000fe400000001ff */
[----:B--2---:R-:W-:-:S04]  /*0b10*/  FADD R24, R27, R24 ;  /* 0x000000181b187221 */ /* 0x004fc80000000000 */
[----:B----4-:R-:W-:-:S04]  /*0b20*/  FADD R23, R24, R23 ;  /* 0x0000001718177221 */ /* 0x010fc80000000000 */
[----:B-----5:R-:W-:-:S04]  /*0b30*/  FADD R24, R23, R28 ;  /* 0x0000001c17187221 */ /* 0x020fc80000000000 */
[----:B---3--:R-:W-:-:S04]  /*0b40*/  FFMA R24, R21, -4, R24 ;  /* 0xc080000015187823 */ /* 0x008fc80000000018 */
[----:B------:R-:W-:Y:S01]  /*0b50*/  FFMA R21, R24, UR5, R21 ;  /* 0x0000000518157c23 */ /* 0x000fe20008000015 */
[----:B------:R-:W-:-:S04]  /*0b60*/  @P2 IMAD.WIDE.U32 R22, R22, 0x4, R4 ;  /* 0x0000000416162825 */ /* 0x000fc800078e0004 */
[----:B------:R4:W-:Y:S04]  /*0b70*/  STG.E desc[UR6][R8.64+0x8], R21 ;  /* 0x0000081508007986 */ /* 0x0009e8000c101906 */
[----:B------:R-:W2:Y:S04]  /*0b80*/  @!P0 LDG.E R16, desc[UR6][R14.64+0xc] ;  /* 0x00000c060e108981 */ /* 0x000ea8000c1e1900 */
[----:B------:R-:W2:Y:S04]  /*0b90*/  LDG.E R11, desc[UR6][R10.64+0xc] ;  /* 0x00000c060a0b7981 */ /* 0x000ea8000c1e1900 */
[----:B------:R-:W3:Y:S04]  /*0ba0*/  @P2 LDG.E R25, desc[UR6][R22.64] ;  /* 0x0000000616192981 */ /* 0x000ee8000c1e1900 */
[----:B------:R-:W5:Y:S04]  /*0bb0*/  @!P1 LDG.E R17, desc[UR6][R12.64+0x10] ;  /* 0x000010060c119981 */ /* 0x000f68000c1e1900 */
[----:B------:R-:W4:Y:S01]  /*0bc0*/  LDG.E R27, desc[UR6][R12.64+0xc] ;  /* 0x00000c060c1b7981 */ /* 0x000f22000c1e1900 */
[----:B------:R-:W-:-:S05]  /*0bd0*/  VIADD R19, R19, 0x4 ;  /* 0x0000000413137836 */ /* 0x000fca0000000000 */
[----:B------:R-:W-:Y:S01]  /*0be0*/  ISETP.NE.AND P0, PT, R19, R0, PT ;  /* 0x000000001300720c */ /* 0x000fe20003f05270 */
[----:B--2---:R-:W-:-:S04]  /*0bf0*/  FADD R16, R11, R16 ;  /* 0x000000100b107221 */ /* 0x004fc80000000000 */
[----:B---3--:R-:W-:-:S04]  /*0c00*/  FADD R16, R16, R25 ;  /* 0x0000001910107221 */ /* 0x008fc80000000000 */
[----:B-----5:R-:W-:-:S04]  /*0c10*/  FADD R16, R16, R17 ;  /* 0x0000001110107221 */ /* 0x020fc80000000000 */
[----:B----4-:R-:W-:-:S04]  /*0c20*/  FFMA R16, R27, -4, R16 ;  /* 0xc08000001b107823 */ /* 0x010fc80000000010 */
[----:B------:R-:W-:-:S05]  /*0c30*/  FFMA R15, R16, UR5, R27 ;  /* 0x00000005100f7c23 */ /* 0x000fca000800001b */
[----:B------:R4:W-:Y:S01]  /*0c40*/  STG.E desc[UR6][R8.64+0xc], R15 ;  /* 0x00000c0f08007986 */ /* 0x0009e2000c101906 */
[----:B------:R-:W-:Y:S05]  /*0c50*/  @P0 BRA `(.L_x_1) ;  /* 0xfffffff800a40947 */ /* 0x000fea000383ffff */
[----:B------:R-:W-:-:S07]  /*0c60*/  MOV R13, R0 ;  /* 0x00000000000d7202 */ /* 0x000fce0000000f00 */
.L_x_0:
[----:B------:R-:W-:-:S13]  /*0c70*/  ISETP.NE.AND P0, PT, R18, RZ, PT ;  /* 0x000000ff1200720c */ /* 0x000fda0003f05270 */
[----:B------:R-:W-:Y:S05]  /*0c80*/  @!P0 BRA `(.L_x_2) ;  /* 0x0000000400808947 */ /* 0x000fea0003800000 */
[----:B------:R-:W-:Y:S02]  /*0c90*/  ISETP.NE.AND P1, PT, R18, 0x1, PT ;  /* 0x000000011200780c */ /* 0x000fe40003f25270 */
[----:B------:R-:W-:-:S11]  /*0ca0*/  LOP3.LUT P0, RZ, R3, 0x1, RZ, 0xc0, !PT ;  /* 0x0000000103ff7812 */ /* 0x000fd6000780c0ff */
[----:B------:R-:W-:Y:S05]  /*0cb0*/  @!P1 BRA `(.L_x_3) ;  /* 0x0000000400009947 */ /* 0x000fea0003800000 */
[----:B-1----:R-:W1:Y:S01]  /*0cc0*/  LDC.64 R4, c[0x0][0x380] ;  /* 0x0000e000ff047b82 */ /* 0x002e620000000a00 */
[----:B------:R-:W-:Y:S02]  /*0cd0*/  IADD3 R12, PT, PT, R2, R13, RZ ;  /* 0x0000000d020c7210 */ /* 0x000fe40007ffe0ff */
[----:B------:R-:W-:Y:S01]  /*0ce0*/  MOV R6, RZ ;  /* 0x000000ff00067202 */ /* 0x000fe20000000f00 */
[----:B------:R-:W-:Y:S01]  /*0cf0*/  IMAD.MOV.U32 R20, RZ, RZ, RZ ;  /* 0x000000ffff147224 */ /* 0x000fe200078e00ff */
[C---:B------:R-:W-:Y:S01]  /*0d00*/  ISETP.GE.AND P3, PT, R12.reuse, 0x1, PT ;  /* 0x000000010c00780c */ /* 0x040fe20003f66270 */
[C---:B------:R-:W-:Y:S01]  /*0d10*/  IMAD.IADD R14, R12.reuse, 0x1, -R3 ;  /* 0x000000010c0e7824 */ /* 0x040fe200078e0a03 */
[CC--:B------:R-:W-:Y:S01]  /*0d20*/  IADD3 R11, PT, PT, R12.reuse, R3.reuse, RZ ;  /* 0x000000030c0b7210 */ /* 0x0c0fe20007ffe0ff */
[----:B------:R-:W-:Y:S01]  /*0d30*/  HFMA2 R19, -RZ, RZ, 0, 0 ;  /* 0x00000000ff137431 */ /* 0x000fe200000001ff */
[-C--:B------:R-:W-:Y:S01]  /*0d40*/  ISETP.GE.AND P2, PT, R12, R3.reuse, PT ;  /* 0x000000030c00720c */ /* 0x080fe20003f46270 */
[----:B----4-:R-:W2:Y:S01]  /*0d50*/  LDC.64 R8, c[0x0][0x380] ;  /* 0x0000e000ff087b82 */ /* 0x010ea20000000a00 */
[----:B------:R-:W-:Y:S01]  /*0d60*/  ISETP.GT.AND P1, PT, R14, R3, PT ;  /* 0x000000030e00720c */ /* 0x000fe20003f24270 */
[----:B------:R-:W3:Y:S01]  /*0d70*/  LDCU UR5, c[0x0][0x390] ;  /* 0x00007200ff0577ac */ /* 0x000ee20008000800 */
[----:B------:R-:W4:Y:S05]  /*0d80*/  LDCU.64 UR8, c[0x0][0x388] ;  /* 0x00007100ff0877ac */ /* 0x000f2a0008000a00 */
[----:B------:R-:W-:Y:S01]  /*0d90*/  @P3 IADD3 R17, PT, PT, R12, -0x1, RZ ;  /* 0xffffffff0c113810 */ /* 0x000fe20007ffe0ff */
[----:B-1----:R-:W-:-:S05]  /*0da0*/  IMAD.WIDE.U32 R10, R11, 0x4, R4 ;  /* 0x000000040b0a7825 */ /* 0x002fca00078e0004 */
[--C-:B------:R-:W-:Y:S01]  /*0db0*/  @!P1 IMAD.WIDE R14, R14, 0x4, R4.reuse ;  /* 0x000000040e0e9825 */ /* 0x100fe200078e0204 */
[----:B0-----:R0:W5:Y:S03]  /*0dc0*/  LDG.E R21, desc[UR6][R10.64] ;  /* 0x000000060a157981 */ /* 0x001166000c1e1900 */
[--C-:B------:R-:W-:Y:S01]  /*0dd0*/  @P3 IMAD.WIDE.U32 R16, R17, 0x4, R4.reuse ;  /* 0x0000000411103825 */ /* 0x100fe200078e0004 */
[----:B------:R-:W5:Y:S03]  /*0de0*/  @!P1 LDG.E R6, desc[UR6][R14.64] ;  /* 0x000000060e069981 */ /* 0x000f66000c1e1900 */
[C---:B------:R-:W-:Y:S01]  /*0df0*/  IMAD.WIDE.U32 R4, R12.reuse, 0x4, R4 ;  /* 0x000000040c047825 */ /* 0x040fe200078e0004 */
[----:B------:R1:W3:Y:S01]  /*0e00*/  @P3 LDG.E R20, desc[UR6][R16.64] ;  /* 0x0000000610143981 */ /* 0x0002e2000c1e1900 */
[----:B------:R-:W-:Y:S01]  /*0e10*/  IADD3 R24, PT, PT, R12, 0x1, RZ ;  /* 0x000000010c187810 */ /* 0x000fe20007ffe0ff */
[----:B0-----:R-:W0:Y:S02]  /*0e20*/  LDC.64 R10, c[0x0][0x388] ;  /* 0x0000e200ff0a7b82 */ /* 0x001e240000000a00 */
[----:B------:R-:W4:Y:S04]  /*0e30*/  @!P2 LDG.E R19, desc[UR6][R4.64+0x4] ;  /* 0x000004060413a981 */ /* 0x000f28000c1e1900 */
[----:B------:R-:W2:Y:S01]  /*0e40*/  LDG.E R7, desc[UR6][R4.64] ;  /* 0x0000000604077981 */ /* 0x000ea2000c1e1900 */
[----:B------:R-:W-:-:S04]  /*0e50*/  IADD3 R22, PT, PT, R24, -R3, RZ ;  /* 0x8000000318167210 */ /* 0x000fc80007ffe0ff */
[----:B------:R-:W-:-:S13]  /*0e60*/  ISETP.GT.AND P1, PT, R22, R3, PT ;  /* 0x000000031600720c */ /* 0x000fda0003f24270 */
[----:B-1----:R-:W-:Y:S01]  /*0e70*/  @!P1 IADD3 R16, P4, P5, -R3, R13, R2 ;  /* 0x0000000d03109210 */ /* 0x002fe20007d9e102 */
[----:B0-----:R-:W-:-:S03]  /*0e80*/  IMAD.WIDE.U32 R10, R12, 0x4, R10 ;  /* 0x000000040c0a7825 */ /* 0x001fc600078e000a */
[----:B------:R-:W-:Y:S01]  /*0e90*/  @!P1 IADD3.X R17, PT, PT, RZ, -0x1, RZ, P4, P5 ;  /* 0xffffffffff119810 */ /* 0x000fe200027ea4ff */
[----:B-----5:R-:W-:Y:S01]  /*0ea0*/  FADD R15, R21, R6 ;  /* 0x00000006150f7221 */ /* 0x020fe20000000000 */
[----:B------:R-:W-:-:S03]  /*0eb0*/  IADD3 R6, P2, PT, R2, R13, RZ ;  /* 0x0000000d02067210 */ /* 0x000fc60007f5e0ff */
[----:B---3--:R-:W-:Y:S02]  /*0ec0*/  FADD R20, R15, R20 ;  /* 0x000000140f147221 */ /* 0x008fe40000000000 */
[----:B------:R-:W-:Y:S01]  /*0ed0*/  IMAD.X R15, RZ, RZ, RZ, P2 ;  /* 0x000000ffff0f7224 */ /* 0x000fe200010e06ff */
[----:B------:R-:W-:Y:S01]  /*0ee0*/  ISETP.GE.AND P2, PT, R24, R3, PT ;  /* 0x000000031800720c */ /* 0x000fe20003f46270 */
[----:B----4-:R-:W-:-:S03]  /*0ef0*/  FADD R20, R20, R19 ;  /* 0x0000001314147221 */ /* 0x010fc60000000000 */
[C---:B------:R-:W-:Y:S01]  /*0f00*/  SHF.L.U64.HI R14, R6.reuse, 0x2, R15 ;  /* 0x00000002060e7819 */ /* 0x040fe2000001020f */
[----:B--2---:R-:W-:Y:S01]  /*0f10*/  FFMA R20, R7, -4, R20 ;  /* 0xc080000007147823 */ /* 0x004fe20000000014 */
[----:B------:R-:W-:-:S03]  /*0f20*/  SHF.L.U32 R15, R6, 0x2, RZ ;  /* 0x00000002060f7819 */ /* 0x000fc600000006ff */
[----:B------:R-:W-:Y:S01]  /*0f30*/  FFMA R19, R20, UR5, R7 ;  /* 0x0000000514137c23 */ /* 0x000fe20008000007 */
[-C--:B------:R-:W-:Y:S02]  /*0f40*/  IADD3 R6, P3, PT, R15, R8.reuse, RZ ;  /* 0x000000080f067210 */ /* 0x080fe40007f7e0ff */
[----:B------:R-:W-:Y:S02]  /*0f50*/  @!P1 LEA R8, P4, R16, R8, 0x2 ;  /* 0x0000000810089211 */ /* 0x000fe400078810ff */
[-C--:B------:R-:W-:Y:S01]  /*0f60*/  IADD3.X R7, PT, PT, R14, R9.reuse, RZ, P3, !PT ;  /* 0x000000090e077210 */ /* 0x080fe20001ffe4ff */
[----:B------:R-:W-:Y:S01]  /*0f70*/  IMAD.MOV.U32 R21, RZ, RZ, RZ ;  /* 0x000000ffff157224 */ /* 0x000fe200078e00ff */
[----:B------:R-:W-:Y:S01]  /*0f80*/  ISETP.GT.U32.AND P3, PT, R12, 0x7ffffffe, PT ;  /* 0x7ffffffe0c00780c */ /* 0x000fe20003f64070 */
[----:B------:R-:W-:Y:S01]  /*0f90*/  HFMA2 R20, -RZ, RZ, 0, 0 ;  /* 0x00000000ff147431 */ /* 0x000fe200000001ff */
[----:B------:R-:W-:Y:S01]  /*0fa0*/  @!P1 LEA.HI.X R9, R16, R9, R17, 0x2, P4 ;  /* 0x0000000910099211 */ /* 0x000fe200020f1411 */
[----:B------:R-:W-:Y:S01]  /*0fb0*/  IMAD.WIDE.U32 R16, R3, 0x4, R6 ;  /* 0x0000000403107825 */ /* 0x000fe200078e0006 */
[----:B------:R-:W-:Y:S01]  /*0fc0*/  MOV R12, RZ ;  /* 0x000000ff000c7202 */ /* 0x000fe20000000f00 */
[----:B------:R0:W-:Y:S04]  /*0fd0*/  STG.E desc[UR6][R10.64], R19 ;  /* 0x000000130a007986 */ /* 0x0001e8000c101906 */
[----:B------:R-:W2:Y:S04]  /*0fe0*/  LDG.E R17, desc[UR6][R16.64+0x4] ;  /* 0x0000040610117981 */ /* 0x000ea8000c1e1900 */
[----:B------:R1:W2:Y:S04]  /*0ff0*/  @!P1 LDG.E R12, desc[UR6][R8.64+0x4] ;  /* 0x00000406080c9981 */ /* 0x0002a8000c1e1900 */
[----:B------:R-:W3:Y:S04]  /*1000*/  @!P3 LDG.E R21, desc[UR6][R4.64] ;  /* 0x000000060415b981 */ /* 0x000ee8000c1e1900 */
[----:B------:R-:W4:Y:S04]  /*1010*/  @!P2 LDG.E R20, desc[UR6][R6.64+0x8] ;  /* 0x000008060614a981 */ /* 0x000f28000c1e1900 */
[----:B------:R-:W5:Y:S01]  /*1020*/  LDG.E R23, desc[UR6][R6.64+0x4] ;  /* 0x0000040606177981 */ /* 0x000f62000c1e1900 */
[----:B-1----:R-:W-:-:S04]  /*1030*/  IADD3 R8, P1, PT, R15, UR8, RZ ;  /* 0x000000080f087c10 */ /* 0x002fc8000ff3e0ff */
[----:B------:R-:W-:Y:S02]  /*1040*/  IADD3.X R9, PT, PT, R14, UR9, RZ, P1, !PT ;  /* 0x000000090e097c10 */ /* 0x000fe40008ffe4ff */
[----:B------:R-:W-:Y:S01]  /*1050*/  IADD3 R13, PT, PT, R13, 0x2, RZ ;  /* 0x000000020d0d7810 */ /* 0x000fe20007ffe0ff */
[----:B--2---:R-:W-:-:S04]  /*1060*/  FADD R12, R17, R12 ;  /* 0x0000000c110c7221 */ /* 0x004fc80000000000 */
[----:B---3--:R-:W-:-:S04]  /*1070*/  FADD R21, R12, R21 ;  /* 0x000000150c157221 */ /* 0x008fc80000000000 */
[----:B----4-:R-:W-:-:S04]  /*1080*/  FADD R20, R21, R20 ;  /* 0x0000001415147221 */ /* 0x010fc80000000000 */
[----:B-----5:R-:W-:-:S04]  /*1090*/  FFMA R20, R23, -4, R20 ;  /* 0xc080000017147823 */ /* 0x020fc80000000014 */
[----:B0-----:R-:W-:-:S05]  /*10a0*/  FFMA R11, R20, UR5, R23 ;  /* 0x00000005140b7c23 */ /* 0x001fca0008000017 */
[----:B------:R2:W-:Y:S02]  /*10b0*/  STG.E desc[UR6][R8.64+0x4], R11 ;  /* 0x0000040b08007986 */ /* 0x0005e4000c101906 */
.L_x_3:
[----:B------:R-:W-:Y:S05]  /*10c0*/  @!P0 BRA `(.L_x_2) ;  /* 0x0000000000708947 */ /* 0x000fea0003800000 */
[----:B-1----:R-:W1:Y:S01]  /*10d0*/  LDC.64 R4, c[0x0][0x380] ;  /* 0x0000e000ff047b82 */ /* 0x002e620000000a00 */
[----:B------:R-:W-:Y:S02]  /*10e0*/  IADD3 R16, PT, PT, R2, R13, RZ ;  /* 0x0000000d02107210 */ /* 0x000fe40007ffe0ff */
[----:B------:R-:W-:Y:S02]  /*10f0*/  CS2R R12, SRZ ;  /* 0x00000000000c7805 */ /* 0x000fe4000001ff00 */
[----:B------:R-:W-:Y:S01]  /*1100*/  MOV R14, RZ ;  /* 0x000000ff000e7202 */ /* 0x000fe20000000f00 */
[----:B------:R-:W3:Y:S01]  /*1110*/  LDCU UR5, c[0x0][0x390] ;  /* 0x00007200ff0577ac */ /* 0x000ee20008000800 */
[C---:B------:R-:W-:Y:S01]  /*1120*/  ISETP.GE.AND P2, PT, R16.reuse, 0x1, PT ;  /* 0x000000011000780c */ /* 0x040fe20003f46270 */
[C---:B------:R-:W-:Y:S01]  /*1130*/  IMAD.IADD R6, R16.reuse, 0x1, -R3 ;  /* 0x0000000110067824 */ /* 0x040fe200078e0a03 */
[CC--:B------:R-:W-:Y:S01]  /*1140*/  IADD3 R7, PT, PT, R16.reuse, R3.reuse, RZ ;  /* 0x0000000310077210 */ /* 0x0c0fe20007ffe0ff */
[----:B--2---:R-:W2:Y:S01]  /*1150*/  LDC.64 R10, c[0x0][0x388] ;  /* 0x0000e200ff0a7b82 */ /* 0x004ea20000000a00 */
[----:B------:R-:W-:-:S02]  /*1160*/  ISETP.GE.AND P1, PT, R16, R3, PT ;  /* 0x000000031000720c */ /* 0x000fc40003f26270 */
[----:B------:R-:W-:-:S07]  /*1170*/  ISETP.GT.AND P0, PT, R6, R3, PT ;  /* 0x000000030600720c */ /* 0x000fce0003f04270 */
[----:B----4-:R-:W-:Y:S01]  /*1180*/  @P2 IADD3 R9, PT, PT, R16, -0x1, RZ ;  /* 0xffffffff10092810 */ /* 0x010fe20007ffe0ff */
[----:B-1----:R-:W-:-:S05]  /*1190*/  IMAD.WIDE.U32 R2, R7, 0x4, R4 ;  /* 0x0000000407027825 */ /* 0x002fca00078e0004 */
[--C-:B------:R-:W-:Y:S01]  /*11a0*/  @!P0 IMAD.WIDE R6, R6, 0x4, R4.reuse ;  /* 0x0000000406068825 */ /* 0x100fe200078e0204 */
[----:B0-----:R-:W4:Y:S03]  /*11b0*/  LDG.E R3, desc[UR6][R2.64] ;  /* 0x0000000602037981 */ /* 0x001f26000c1e1900 */
[--C-:B------:R-:W-:Y:S01]  /*11c0*/  @P2 IMAD.WIDE.U32 R8, R9, 0x4, R4.reuse ;  /* 0x0000000409082825 */ /* 0x100fe200078e0004 */
[----:B------:R-:W4:Y:S03]  /*11d0*/  @!P0 LDG.E R12, desc[UR6][R6.64] ;  /* 0x00000006060c8981 */ /* 0x000f26000c1e1900 */
[----:B------:R-:W-:Y:S01]  /*11e0*/  IMAD.WIDE.U32 R4, R16, 0x4, R4 ;  /* 0x0000000410047825 */ /* 0x000fe200078e0004 */
[----:B------:R-:W5:Y:S04]  /*11f0*/  @P2 LDG.E R14, desc[UR6][R8.64] ;  /* 0x00000006080e2981 */ /* 0x000f68000c1e1900 */
[----:B------:R-:W3:Y:S04]  /*1200*/  @!P1 LDG.E R13, desc[UR6][R4.64+0x4] ;  /* 0x00000406040d9981 */ /* 0x000ee8000c1e1900 */
[----:B------:R-:W3:Y:S01]  /*1210*/  LDG.E R20, desc[UR6][R4.64] ;  /* 0x0000000604147981 */ /* 0x000ee2000c1e1900 */
[----:B----4-:R-:W-:-:S04]  /*1220*/  FADD R3, R3, R12 ;  /* 0x0000000c03037221 */ /* 0x010fc80000000000 */
[----:B-----5:R-:W-:Y:S01]  /*1230*/  FADD R14, R3, R14 ;  /* 0x0000000e030e7221 */ /* 0x020fe20000000000 */
[----:B--2---:R-:W-:-:S04]  /*1240*/  IMAD.WIDE.U32 R2, R16, 0x4, R10 ;  /* 0x0000000410027825 */ /* 0x004fc800078e000a */
[----:B---3--:R-:W-:-:S04]  /*1250*/  FADD R13, R14, R13 ;  /* 0x0000000d0e0d7221 */ /* 0x008fc80000000000 */
[----:B------:R-:W-:-:S04]  /*1260*/  FFMA R13, R20, -4, R13 ;  /* 0xc0800000140d7823 */ /* 0x000fc8000000000d */
[----:B------:R-:W-:-:S05]  /*1270*/  FFMA R13, R13, UR5, R20 ;  /* 0x000000050d0d7c23 */ /* 0x000fca0008000014 */
[----:B------:R3:W-:Y:S02]  /*1280*/  STG.E desc[UR6][R2.64], R13 ;  /* 0x0000000d02007986 */ /* 0x0007e4000c101906 */
.L_x_2:
[----:B------:R-:W-:Y:S05]  /*1290*/  BRA.U UP0, `(.L_x_4) ;  /* 0xffffffed00807547 */ /* 0x000fea000b83ffff */
[----:B0-----:R-:W-:Y:S05]  /*12a0*/  EXIT ;  /* 0x000000000000794d */ /* 0x001fea0003800000 */
.L_x_5:
[----:B------:R-:W-:-:S00]  /*12b0*/  BRA `(.L_x_5) ;  /* 0xfffffffc00fc7947 */ /* 0x000fc0000383ffff */
[----:B------:R-:W-:-:S00]  /*12c0*/  NOP ;  /* 0x0000000000007918 */ /* 0x000fc00000000000 */
        /* <DEDUP_REMOVED lines=11> */
.L_x_61:


//--------------------- .text._Z11copyHeatersPfS_iii --------------------------
	.section	.text._Z11copyHeatersPfS_iii,"ax",@progbits
	.align	128
        .global         _Z11copyHeatersPfS_iii
        .type           _Z11copyHeatersPfS_iii,@function
        .size           _Z11copyHeatersPfS_iii,(.L_x_62 - _Z11copyHeatersPfS_iii)
        .other          _Z11copyHeatersPfS_iii,@"STO_CUDA_ENTRY STV_DEFAULT"
_Z11copyHeatersPfS_iii:
.text._Z11copyHeatersPfS_iii:
[----:B------:R-:W0:Y:S01]  /*0000*/  LDC R1, c[0x0][0x37c] ;  /* 0x0000df00ff017b82 */ /* 0x000e220000000800 */
[----:B------:R-:W1:Y:S01]  /*0010*/  LDCU.64 UR4, c[0x0][0x390] ;  /* 0x00007200ff0477ac */ /* 0x000e620008000a00 */
[----:B0-----:R-:W-:Y:S01]  /*0020*/  VIADD R1, R1, 0xfffffff0 ;  /* 0xfffffff001017836 */ /* 0x001fe20000000000 */
[----:B------:R-:W0:Y:S01]  /*0030*/  LDCU UR6, c[0x0][0x2f8] ;  /* 0x00005f00ff0677ac */ /* 0x000e220008000800 */
[----:B------:R-:W2:Y:S01]  /*0040*/  LDCU UR7, c[0x0][0x2fc] ;  /* 0x00005f80ff0777ac */ /* 0x000ea20008000800 */
[----:B------:R-:W3:Y:S01]  /*0050*/  LDCU.64 UR36, c[0x0][0x358] ;  /* 0x00006b00ff2477ac */ /* 0x000ee20008000a00 */
[----:B-1----:R-:W-:-:S04]  /*0060*/  UISETP.LT.AND UP0, UPT, UR4, UR5, UPT ;  /* 0x000000050400728c */ /* 0x002fc8000bf01270 */
[----:B------:R-:W-:Y:S01]  /*0070*/  USEL UR4, UR4, UR5, UP0 ;  /* 0x0000000504047287 */ /* 0x000fe20008000000 */
[----:B0-----:R-:W-:-:S03]  /*0080*/  IADD3 R18, P0, PT, R1, UR6, RZ ;  /* 0x0000000601127c10 */ /* 0x001fc6000ff1e0ff */
[----:B------:R-:W-:Y:S02]  /*0090*/  UISETP.GE.AND UP0, UPT, UR4, 0x1, UPT ;  /* 0x000000010400788c */ /* 0x000fe4000bf06270 */
[----:B--2---:R-:W-:-:S07]  /*00a0*/  IMAD.X R17, RZ, RZ, UR7, P0 ;  /* 0x00000007ff117e24 */ /* 0x004fce00080e06ff */
[----:B---3--:R-:W-:Y:S05]  /*00b0*/  BRA.U !UP0, `(.L_x_6) ;  /* 0x0000000d089c7547 */ /* 0x008fea000b800000 */
[----:B------:R-:W-:Y:S02]  /*00c0*/  ULOP3.LUT UR8, UR5, 0xf, URZ, 0xc0, !UPT ;  /* 0x0000000f05087892 */ /* 0x000fe4000f8ec0ff */
[----:B------:R-:W-:Y:S02]  /*00d0*/  ULOP3.LUT UR9, UR5, 0x7, URZ, 0xc0, !UPT ;  /* 0x0000000705097892 */ /* 0x000fe4000f8ec0ff */
[----:B------:R-:W-:Y:S02]  /*00e0*/  UIADD3 UR4, UPT, UPT, UR8, -0x1, URZ ;  /* 0xffffffff08047890 */ /* 0x000fe4000fffe0ff */
[----:B------:R-:W-:Y:S02]  /*00f0*/  UIADD3 UR10, UPT, UPT, UR9, -0x1, URZ ;  /* 0xffffffff090a7890 */ /* 0x000fe4000fffe0ff */
[----:B------:R-:W-:Y:S02]  /*0100*/  UISETP.GE.U32.AND UP0, UPT, UR4, 0x7, UPT ;  /* 0x000000070400788c */ /* 0x000fe4000bf06070 */
[----:B------:R-:W-:-:S02]  /*0110*/  ULOP3.LUT UR6, UR5, 0x7ffffff0, URZ, 0xc0, !UPT ;  /* 0x7ffffff005067892 */ /* 0x000fc4000f8ec0ff */
[----:B------:R-:W-:Y:S02]  /*0120*/  ULOP3.LUT UR7, UR5, 0x3, URZ, 0xc0, !UPT ;  /* 0x0000000305077892 */ /* 0x000fe4000f8ec0ff */
[----:B------:R-:W-:Y:S01]  /*0130*/  UISETP.GE.U32.AND UP1, UPT, UR10, 0x3, UPT ;  /* 0x000000030a00788c */ /* 0x000fe2000bf26070 */
[----:B------:R-:W-:-:S10]  /*0140*/  UMOV UR4, URZ ;  /* 0x000000ff00047c82 */ /* 0x000fd40008000000 */
.L_x_12:
[----:B0-2---:R-:W0:Y:S01]  /*0150*/  LDC.64 R2, c[0x0][0x390] ;  /* 0x0000e400ff027b82 */ /* 0x005e220000000a00 */
[----:B------:R-:W-:Y:S01]  /*0160*/  UMOV UR5, URZ ;  /* 0x000000ff00057c82 */ /* 0x000fe20008000000 */
[C---:B0-----:R-:W-:Y:S01]  /*0170*/  ISETP.GE.U32.AND P1, PT, R3.reuse, 0x10, PT ;  /* 0x000000100300780c */ /* 0x041fe20003f26070 */
[----:B------:R-:W-:Y:S01]  /*0180*/  IMAD R0, R3, UR4, RZ ;  /* 0x0000000403007c24 */ /* 0x000fe2000f8e02ff */
[----:B------:R-:W-:-:S06]  /*0190*/  UIADD3 UR4, UPT, UPT, UR4, 0x1, URZ ;  /* 0x0000000104047890 */ /* 0x000fcc000fffe0ff */
[----:B------:R-:W-:-:S05]  /*01a0*/  ISETP.NE.AND P0, PT, R2, UR4, PT ;  /* 0x0000000402007c0c */ /* 0x000fca000bf05270 */
[----:B-1-34-:R-:W-:Y:S08]  /*01b0*/  @!P1 BRA `(.L_x_7) ;  /* 0x0000000400c49947 */ /* 0x01aff00003800000 */
[----:B------:R-:W0:Y:S08]  /*01c0*/  LDC.64 R2, c[0x0][0x388] ;  /* 0x0000e200ff027b82 */ /* 0x000e300000000a00 */
[----:B------:R-:W1:Y:S01]  /*01d0*/  LDC.64 R4, c[0x0][0x380] ;  /* 0x0000e000ff047b82 */ /* 0x000e620000000a00 */
[----:B0-----:R-:W-:-:S05]  /*01e0*/  IMAD.WIDE.U32 R2, R0, 0x4, R2 ;  /* 0x0000000400027825 */ /* 0x001fca00078e0002 */
[----:B------:R-:W2:Y:S01]  /*01f0*/  LDG.E R7, desc[UR36][R2.64] ;  /* 0x0000002402077981 */ /* 0x000ea2000c1e1900 */
[----:B-1----:R-:W-:Y:S01]  /*0200*/  IMAD.WIDE.U32 R4, R0, 0x4, R4 ;  /* 0x0000000400047825 */ /* 0x002fe200078e0004 */
[----:B--2---:R-:W-:-:S13]  /*0210*/  FSETP.NEU.AND P1, PT, R7, RZ, PT ;  /* 0x000000ff0700720b */ /* 0x004fda0003f2d000 */
[----:B------:R0:W-:Y:S04]  /*0220*/  @P1 STG.E desc[UR36][R4.64], R7 ;  /* 0x0000000704001986 */ /* 0x0001e8000c101924 */
[----:B------:R-:W2:Y:S02]  /*0230*/  LDG.E R9, desc[UR36][R2.64+0x4] ;  /* 0x0000042402097981 */ /* 0x000ea4000c1e1900 */
[----:B--2---:R-:W-:-:S13]  /*0240*/  FSETP.NEU.AND P1, PT, R9, RZ, PT ;  /* 0x000000ff0900720b */ /* 0x004fda0003f2d000 */
[----:B------:R1:W-:Y:S04]  /*0250*/  @P1 STG.E desc[UR36][R4.64+0x4], R9 ;  /* 0x0000040904001986 */ /* 0x0003e8000c101924 */
[----:B------:R-:W2:Y:S02]  /*0260*/  LDG.E R11, desc[UR36][R2.64+0x8] ;  /* 0x00000824020b7981 */ /* 0x000ea4000c1e1900 */
[----:B--2---:R-:W-:-:S13]  /*0270*/  FSETP.NEU.AND P1, PT, R11, RZ, PT ;  /* 0x000000ff0b00720b */ /* 0x004fda0003f2d000 */
[----:B------:R2:W-:Y:S04]  /*0280*/  @P1 STG.E desc[UR36][R4.64+0x8], R11 ;  /* 0x0000080b04001986 */ /* 0x0005e8000c101924 */
[----:B------:R-:W3:Y:S02]  /*0290*/  LDG.E R13, desc[UR36][R2.64+0xc] ;  /* 0x00000c24020d7981 */ /* 0x000ee4000c1e1900 */
[----:B---3--:R-:W-:-:S13]  /*02a0*/  FSETP.NEU.AND P1, PT, R13, RZ, PT ;  /* 0x000000ff0d00720b */ /* 0x008fda0003f2d000 */
[----:B------:R3:W-:Y:S04]  /*02b0*/  @P1 STG.E desc[UR36][R4.64+0xc], R13 ;  /* 0x00000c0d04001986 */ /* 0x0007e8000c101924 */
[----:B------:R-:W4:Y:S02]  /*02c0*/  LDG.E R15, desc[UR36][R2.64+0x10] ;  /* 0x00001024020f7981 */ /* 0x000f24000c1e1900 */
[----:B----4-:R-:W-:-:S13]  /*02d0*/  FSETP.NEU.AND P1, PT, R15, RZ, PT ;  /* 0x000000ff0f00720b */ /* 0x010fda0003f2d000 */
[----:B------:R4:W-:Y:S04]  /*02e0*/  @P1 STG.E desc[UR36][R4.64+0x10], R15 ;  /* 0x0000100f04001986 */ /* 0x0009e8000c101924 */
[----:B0-----:R-:W5:Y:S02]  /*02f0*/  LDG.E R7, desc[UR36][R2.64+0x14] ;  /* 0x0000142402077981 */ /* 0x001f64000c1e1900 */
[----:B-----5:R-:W-:-:S13]  /*0300*/  FSETP.NEU.AND P1, PT, R7, RZ, PT ;  /* 0x000000ff0700720b */ /* 0x020fda0003f2d000 */
[----:B------:R0:W-:Y:S04]  /*0310*/  @P1 STG.E desc[UR36][R4.64+0x14], R7 ;  /* 0x0000140704001986 */ /* 0x0001e8000c101924 */
[----:B-1----:R-:W5:Y:S02]  /*0320*/  LDG.E R9, desc[UR36][R2.64+0x18] ;  /* 0x0000182402097981 */ /* 0x002f64000c1e1900 */
[----:B-----5:R-:W-:-:S13]  /*0330*/  FSETP.NEU.AND P1, PT, R9, RZ, PT ;  /* 0x000000ff0900720b */ /* 0x020fda0003f2d000 */
[----:B------:R1:W-:Y:S04]  /*0340*/  @P1 STG.E desc[UR36][R4.64+0x18], R9 ;  /* 0x0000180904001986 */ /* 0x0003e8000c101924 */
[----:B--2---:R-:W2:Y:S02]  /*0350*/  LDG.E R11, desc[UR36][R2.64+0x1c] ;  /* 0x00001c24020b7981 */ /* 0x004ea4000c1e1900 */
[----:B--2---:R-:W-:-:S13]  /*0360*/  FSETP.NEU.AND P1, PT, R11, RZ, PT ;  /* 0x000000ff0b00720b */ /* 0x004fda0003f2d000 */
[----:B------:R2:W-:Y:S04]  /*0370*/  @P1 STG.E desc[UR36][R4.64+0x1c], R11 ;  /* 0x00001c0b04001986 */ /* 0x0005e8000c101924 */
[----:B---3--:R-:W3:Y:S02]  /*0380*/  LDG.E R13, desc[UR36][R2.64+0x20] ;  /* 0x00002024020d7981 */ /* 0x008ee4000c1e1900 */
[----:B---3--:R-:W-:-:S13]  /*0390*/  FSETP.NEU.AND P1, PT, R13, RZ, PT ;  /* 0x000000ff0d00720b */ /* 0x008fda0003f2d000 */
[----:B------:R3:W-:Y:S04]  /*03a0*/  @P1 STG.E desc[UR36][R4.64+0x20], R13 ;  /* 0x0000200d04001986 */ /* 0x0007e8000c101924 */
[----:B----4-:R-:W4:Y:S02]  /*03b0*/  LDG.E R15, desc[UR36][R2.64+0x24] ;  /* 0x00002424020f7981 */ /* 0x010f24000c1e1900 */
        /* <DEDUP_REMOVED lines=11> */
[----:B---3--:R-:W2:Y:S02]  /*0470*/  LDG.E R13, desc[UR36][R2.64+0x34] ;  /* 0x00003424020d7981 */ /* 0x008ea4000c1e1900 */
[----:B--2---:R-:W-:-:S13]  /*0480*/  FSETP.NEU.AND P1, PT, R13, RZ, PT ;  /* 0x000000ff0d00720b */ /* 0x004fda0003f2d000 */
[----:B------:R1:W-:Y:S04]  /*0490*/  @P1 STG.E desc[UR36][R4.64+0x34], R13 ;  /* 0x0000340d04001986 */ /* 0x0003e8000c101924 */
[----:B----4-:R-:W2:Y:S02]  /*04a0*/  LDG.E R15, desc[UR36][R2.64+0x38] ;  /* 0x00003824020f7981 */ /* 0x010ea4000c1e1900 */
[----:B--2---:R-:W-:-:S13]  /*04b0*/  FSETP.NEU.AND P1, PT, R15, RZ, PT ;  /* 0x000000ff0f00720b */ /* 0x004fda0003f2d000 */
[----:B------:R1:W-:Y:S04]  /*04c0*/  @P1 STG.E desc[UR36][R4.64+0x38], R15 ;  /* 0x0000380f04001986 */ /* 0x0003e8000c101924 */
[----:B0-----:R-:W2:Y:S01]  /*04d0*/  LDG.E R7, desc[UR36][R2.64+0x3c] ;  /* 0x00003c2402077981 */ /* 0x001ea2000c1e1900 */
[----:B------:R-:W-:Y:S02]  /*04e0*/  UISETP.NE.AND UP2, UPT, UR6, 0x10, UPT ;  /* 0x000000100600788c */ /* 0x000fe4000bf45270 */
[----:B------:R-:W-:Y:S01]  /*04f0*/  UMOV UR5, UR6 ;  /* 0x0000000600057c82 */ /* 0x000fe20008000000 */
[----:B--2---:R-:W-:-:S13]  /*0500*/  FSETP.NEU.AND P1, PT, R7, RZ, PT ;  /* 0x000000ff0700720b */ /* 0x004fda0003f2d000 */
[----:B------:R1:W-:Y:S01]  /*0510*/  @P1 STG.E desc[UR36][R4.64+0x3c], R7 ;  /* 0x00003c0704001986 */ /* 0x0003e2000c101924 */
[----:B------:R-:W-:Y:S05]  /*0520*/  BRA.U !UP2, `(.L_x_7) ;  /* 0x000000010ae87547 */ /* 0x000fea000b800000 */
[----:B------:R-:W-:-:S05]  /*0530*/  UMOV UR5, 0x10 ;  /* 0x0000001000057882 */ /* 0x000fca0000000000 */
.L_x_8:
[----:B------:R-:W0:Y:S01]  /*0540*/  LDC.64 R2, c[0x0][0x388] ;  /* 0x0000e200ff027b82 */ /* 0x000e220000000a00 */
[----:B-1----:R-:W-:-:S07]  /*0550*/  VIADD R7, R0, UR5 ;  /* 0x0000000500077c36 */ /* 0x002fce0008000000 */
        /* <DEDUP_REMOVED lines=49> */
[----:B------:R-:W-:-:S04]  /*0870*/  UIADD3 UR5, UPT, UPT, UR5, 0x10, URZ ;  /* 0x0000001005057890 */ /* 0x000fc8000fffe0ff */
[----:B------:R-:W-:Y:S01]  /*0880*/  UISETP.NE.AND UP2, UPT, UR5, UR6, UPT ;  /* 0x000000060500728c */ /* 0x000fe2000bf45270 */
[----:B--2---:R-:W-:-:S13]  /*0890*/  FSETP.NEU.AND P1, PT, R9, RZ, PT ;  /* 0x000000ff0900720b */ /* 0x004fda0003f2d000 */
[----:B------:R1:W-:Y:S01]  /*08a0*/  @P1 STG.E desc[UR36][R4.64+0x3c], R9 ;  /* 0x00003c0904001986 */ /* 0x0003e2000c101924 */
[----:B------:R-:W-:Y:S05]  /*08b0*/  BRA.U UP2, `(.L_x_8) ;  /* 0xfffffffd02207547 */ /* 0x000fea000b83ffff */
[----:B------:R-:W-:-:S05]  /*08c0*/  UMOV UR5, UR6 ;  /* 0x0000000600057c82 */ /* 0x000fca0008000000 */
.L_x_7:
[----:B------:R-:W-:-:S09]  /*08d0*/  UISETP.NE.AND UP2, UPT, UR8, URZ, UPT ;  /* 0x000000ff0800728c */ /* 0x000fd2000bf45270 */
[----:B------:R-:W-:Y:S05]  /*08e0*/  BRA.U !UP2, `(.L_x_9) ;  /* 0x000000050a8c7547 */ /* 0x000fea000b800000 */
[----:B------:R-:W-:Y:S01]  /*08f0*/  UISETP.NE.AND UP2, UPT, UR9, URZ, UPT ;  /* 0x000000ff0900728c */ /* 0x000fe2000bf45270 */
[----:B------:R-:W-:Y:S10]  /*0900*/  BRA.U !UP0, `(.L_x_10) ;  /* 0x00000001089c7547 */ /* 0x000ff4000b800000 */
[----:B-1----:R-:W0:Y:S01]  /*0910*/  LDC.64 R4, c[0x0][0x388] ;  /* 0x0000e200ff047b82 */ /* 0x002e220000000a00 */
[----:B------:R-:W-:Y:S01]  /*0920*/  VIADD R11, R0, UR5 ;  /* 0x00000005000b7c36 */ /* 0x000fe20008000000 */
[----:B------:R-:W1:Y:S03]  /*0930*/  LDCU.128 UR12, c[0x0][0x380] ;  /* 0x00007000ff0c77ac */ /* 0x000e660008000c00 */
[----:B0-----:R-:W-:-:S05]  /*0940*/  IMAD.WIDE.U32 R4, R11, 0x4, R4 ;  /* 0x000000040b047825 */ /* 0x001fca00078e0004 */
[----:B------:R-:W2:Y:S01]  /*0950*/  LDG.E R13, desc[UR36][R4.64] ;  /* 0x00000024040d7981 */ /* 0x000ea2000c1e1900 */
[----:B------:R-:W-:-:S05]  /*0960*/  IADD3 R9, P2, PT, R0, UR5, RZ ;  /* 0x0000000500097c10 */ /* 0x000fca000ff5e0ff */
[----:B------:R-:W-:Y:S02]  /*0970*/  IMAD.X R2, RZ, RZ, RZ, P2 ;  /* 0x000000ffff027224 */ /* 0x000fe400010e06ff */
[----:B------:R-:W-:-:S03]  /*0980*/  IMAD.SHL.U32 R8, R9, 0x4, RZ ;  /* 0x0000000409087824 */ /* 0x000fc600078e00ff */
[----:B------:R-:W-:Y:S02]  /*0990*/  SHF.L.U64.HI R9, R9, 0x2, R2 ;  /* 0x0000000209097819 */ /* 0x000fe40000010202 */
[----:B-1----:R-:W-:-:S04]  /*09a0*/  IADD3 R2, P2, PT, R8, UR14, RZ ;  /* 0x0000000e08027c10 */ /* 0x002fc8000ff5e0ff */
[----:B------:R-:W-:Y:S02]  /*09b0*/  IADD3.X R3, PT, PT, R9, UR15, RZ, P2, !PT ;  /* 0x0000000f09037c10 */ /* 0x000fe400097fe4ff */
[----:B--2---:R-:W-:-:S13]  /*09c0*/  FSETP.NEU.AND P1, PT, R13, RZ, PT ;  /* 0x000000ff0d00720b */ /* 0x004fda0003f2d000 */
[----:B------:R-:W0:Y:S02]  /*09d0*/  @P1 LDC.64 R6, c[0x0][0x380] ;  /* 0x0000e000ff061b82 */ /* 0x000e240000000a00 */
[----:B0-----:R-:W-:-:S05]  /*09e0*/  @P1 IMAD.WIDE.U32 R6, R11, 0x4, R6 ;  /* 0x000000040b061825 */ /* 0x001fca00078e0006 */
[----:B------:R0:W-:Y:S04]  /*09f0*/  @P1 STG.E desc[UR36][R6.64], R13 ;  /* 0x0000000d06001986 */ /* 0x0001e8000c101924 */
[----:B------:R-:W2:Y:S01]  /*0a00*/  LDG.E R11, desc[UR36][R2.64+0x4] ;  /* 0x00000424020b7981 */ /* 0x000ea2000c1e1900 */
[----:B------:R-:W-:-:S04]  /*0a10*/  IADD3 R4, P2, PT, R8, UR12, RZ ;  /* 0x0000000c08047c10 */ /* 0x000fc8000ff5e0ff */
[----:B------:R-:W-:Y:S02]  /*0a20*/  IADD3.X R5, PT, PT, R9, UR13, RZ, P2, !PT ;  /* 0x0000000d09057c10 */ /* 0x000fe400097fe4ff */
        /* <DEDUP_REMOVED lines=8> */
[----:B0-----:R-:W4:Y:S02]  /*0ab0*/  LDG.E R7, desc[UR36][R2.64+0x10] ;  /* 0x0000102402077981 */ /* 0x001f24000c1e1900 */
[----:B----4-:R-:W-:-:S13]  /*0ac0*/  FSETP.NEU.AND P1, PT, R7, RZ, PT ;  /* 0x000000ff0700720b */ /* 0x010fda0003f2d000 */
[----:B------:R3:W-:Y:S04]  /*0ad0*/  @P1 STG.E desc[UR36][R4.64+0x10], R7 ;  /* 0x0000100704001986 */ /* 0x0007e8000c101924 */
[----:B------:R-:W4:Y:S02]  /*0ae0*/  LDG.E R13, desc[UR36][R2.64+0x14] ;  /* 0x00001424020d7981 */ /* 0x000f24000c1e1900 */
[----:B----4-:R-:W-:-:S13]  /*0af0*/  FSETP.NEU.AND P1, PT, R13, RZ, PT ;  /* 0x000000ff0d00720b */ /* 0x010fda0003f2d000 */
[----:B------:R3:W-:Y:S04]  /*0b00*/  @P1 STG.E desc[UR36][R4.64+0x14], R13 ;  /* 0x0000140d04001986 */ /* 0x0007e8000c101924 */
[----:B-1----:R-:W4:Y:S02]  /*0b10*/  LDG.E R11, desc[UR36][R2.64+0x18] ;  /* 0x00001824020b7981 */ /* 0x002f24000c1e1900 */
[----:B----4-:R-:W-:-:S13]  /*0b20*/  FSETP.NEU.AND P1, PT, R11, RZ, PT ;  /* 0x000000ff0b00720b */ /* 0x010fda0003f2d000 */
[----:B------:R3:W-:Y:S04]  /*0b30*/  @P1 STG.E desc[UR36][R4.64+0x18], R11 ;  /* 0x0000180b04001986 */ /* 0x0007e8000c101924 */
[----:B--2---:R-:W2:Y:S01]  /*0b40*/  LDG.E R9, desc[UR36][R2.64+0x1c] ;  /* 0x00001c2402097981 */ /* 0x004ea2000c1e1900 */
[----:B------:R-:W-:Y:S01]  /*0b50*/  UIADD3 UR5, UPT, UPT, UR5, 0x8, URZ ;  /* 0x0000000805057890 */ /* 0x000fe2000fffe0ff */
[----:B--2---:R-:W-:-:S13]  /*0b60*/  FSETP.NEU.AND P1, PT, R9, RZ, PT ;  /* 0x000000ff0900720b */ /* 0x004fda0003f2d000 */
[----:B------:R3:W-:Y:S02]  /*0b70*/  @P1 STG.E desc[UR36][R4.64+0x1c], R9 ;  /* 0x00001c0904001986 */ /* 0x0007e4000c101924 */
.L_x_10:
[----:B------:R-:W-:Y:S05]  /*0b80*/  BRA.U !UP2, `(.L_x_9) ;  /* 0x000000010ae47547 */ /* 0x000fea000b800000 */
[----:B------:R-:W-:Y:S01]  /*0b90*/  UISETP.NE.AND UP2, UPT, UR7, URZ, UPT ;  /* 0x000000ff0700728c */ /* 0x000fe2000bf45270 */
[----:B------:R-:W-:Y:S10]  /*0ba0*/  BRA.U !UP1, `(.L_x_11) ;  /* 0x00000001096c7547 */ /* 0x000ff4000b800000 */
[----:B------:R-:W0:Y:S01]  /*0bb0*/  LDC.64 R2, c[0x0][0x388] ;  /* 0x0000e200ff027b82 */ /* 0x000e220000000a00 */
[----:B-1-3--:R-:W-:Y:S01]  /*0bc0*/  VIADD R11, R0, UR5 ;  /* 0x00000005000b7c36 */ /* 0x00afe20008000000 */
        /* <DEDUP_REMOVED lines=21> */
[----:B------:R-:W2:Y:S01]  /*0d20*/  LDG.E R15, desc[UR36][R6.64+0xc] ;  /* 0x00000c24060f7981 */ /* 0x000ea2000c1e1900 */
[----:B------:R-:W-:Y:S01]  /*0d30*/  UIADD3 UR5, UPT, UPT, UR5, 0x4, URZ ;  /* 0x0000000405057890 */ /* 0x000fe2000fffe0ff */
[----:B--2---:R-:W-:-:S13]  /*0d40*/  FSETP.NEU.AND P1, PT, R15, RZ, PT ;  /* 0x000000ff0f00720b */ /* 0x004fda0003f2d000 */
[----:B------:R0:W-:Y:S02]  /*0d50*/  @P1 STG.E desc[UR36][R2.64+0xc], R15 ;  /* 0x00000c0f02001986 */ /* 0x0001e4000c101924 */
.L_x_11:
[----:B------:R-:W-:Y:S05]  /*0d60*/  BRA.U !UP2, `(.L_x_9) ;  /* 0x000000010a6c7547 */ /* 0x000fea000b800000 */
[----:B0-----:R-:W0:Y:S01]  /*0d70*/  LDC.64 R2, c[0x0][0x388] ;  /* 0x0000e200ff027b82 */ /* 0x001e220000000a00 */
[----:B-1-3--:R-:W-:-:S04]  /*0d80*/  VIADD R7, R0, UR5 ;  /* 0x0000000500077c36 */ /* 0x00afc80008000000 */
[----:B0-----:R-:W-:-:S06]  /*0d90*/  IMAD.WIDE.U32 R2, R7, 0x4, R2 ;  /* 0x0000000407027825 */ /* 0x001fcc00078e0002 */
[----:B------:R-:W2:Y:S01]  /*0da0*/  LDG.E R3, desc[UR36][R2.64] ;  /* 0x0000002402037981 */ /* 0x000ea2000c1e1900 */
[----:B------:R-:W-:Y:S01]  /*0db0*/  UISETP.NE.AND UP2, UPT, UR7, 0x1, UPT ;  /* 0x000000010700788c */ /* 0x000fe2000bf45270 */
[----:B--2---:R-:W-:-:S13]  /*0dc0*/  FSETP.NEU.AND P1, PT, R3, RZ, PT ;  /* 0x000000ff0300720b */ /* 0x004fda0003f2d000 */
[----:B------:R-:W0:Y:S02]  /*0dd0*/  @P1 LDC.64 R4, c[0x0][0x380] ;  /* 0x0000e000ff041b82 */ /* 0x000e240000000a00 */
[----:B0-----:R-:W-:-:S05]  /*0de0*/  @P1 IMAD.WIDE.U32 R4, R7, 0x4, R4 ;  /* 0x0000000407041825 */ /* 0x001fca00078e0004 */
[----:B------:R2:W-:Y:S01]  /*0df0*/  @P1 STG.E desc[UR36][R4.64], R3 ;  /* 0x0000000304001986 */ /* 0x0005e2000c101924 */
[----:B------:R-:W-:Y:S05]  /*0e00*/  BRA.U !UP2, `(.L_x_9) ;  /* 0x000000010a447547 */ /* 0x000fea000b800000 */
[----:B------:R-:W0:Y:S01]  /*0e10*/  LDCU.128 UR12, c[0x0][0x380] ;  /* 0x00007000ff0c77ac */ /* 0x000e220008000c00 */
[----:B------:R-:W-:-:S05]  /*0e20*/  IADD3 R0, P1, PT, R0, UR5, RZ ;  /* 0x0000000500007c10 */ /* 0x000fca000ff3e0ff */
[----:B--2---:R-:W-:Y:S02]  /*0e30*/  IMAD.X R3, RZ, RZ, RZ, P1 ;  /* 0x000000ffff037224 */ /* 0x004fe400008e06ff */
[----:B------:R-:W-:-:S03]  /*0e40*/  IMAD.SHL.U32 R4, R0, 0x4, RZ ;  /* 0x0000000400047824 */ /* 0x000fc600078e00ff */
[----:B------:R-:W-:Y:S02]  /*0e50*/  SHF.L.U64.HI R0, R0, 0x2, R3 ;  /* 0x0000000200007819 */ /* 0x000fe40000010203 */
[----:B0-----:R-:W-:-:S04]  /*0e60*/  IADD3 R2, P1, PT, R4, UR14, RZ ;  /* 0x0000000e04027c10 */ /* 0x001fc8000ff3e0ff */
[----:B------:R-:W-:-:S05]  /*0e70*/  IADD3.X R3, PT, PT, R0, UR15, RZ, P1, !PT ;  /* 0x0000000f00037c10 */ /* 0x000fca0008ffe4ff */
[----:B------:R-:W2:Y:S01]  /*0e80*/  LDG.E R7, desc[UR36][R2.64+0x4] ;  /* 0x0000042402077981 */ /* 0x000ea2000c1e1900 */
[----:B------:R-:W-:Y:S01]  /*0e90*/  IADD3 R4, P2, PT, R4, UR12, RZ ;  /* 0x0000000c04047c10 */ /* 0x000fe2000ff5e0ff */
[----:B------:R-:W-:-:S03]  /*0ea0*/  UISETP.NE.AND UP2, UPT, UR7, 0x2, UPT ;  /* 0x000000020700788c */ /* 0x000fc6000bf45270 */
[----:B------:R-:W-:Y:S02]  /*0eb0*/  IADD3.X R5, PT, PT, R0, UR13, RZ, P2, !PT ;  /* 0x0000000d00057c10 */ /* 0x000fe400097fe4ff */
[----:B--2---:R-:W-:-:S13]  /*0ec0*/  FSETP.NEU.AND P1, PT, R7, RZ, PT ;  /* 0x000000ff0700720b */ /* 0x004fda0003f2d000 */
[----:B------:R4:W-:Y:S01]  /*0ed0*/  @P1 STG.E desc[UR36][R4.64+0x4], R7 ;  /* 0x0000040704001986 */ /* 0x0009e2000c101924 */
[----:B------:R-:W-:Y:S05]  /*0ee0*/  BRA.U !UP2, `(.L_x_9) ;  /* 0x000000010a0c7547 */ /* 0x000fea000b800000 */
[----:B------:R-:W2:Y:S02]  /*0ef0*/  LDG.E R3, desc[UR36][R2.64+0x8] ;  /* 0x0000082402037981 */ /* 0x000ea4000c1e1900 */
[----:B--2---:R-:W-:-:S13]  /*0f00*/  FSETP.NEU.AND P1, PT, R3, RZ, PT ;  /* 0x000000ff0300720b */ /* 0x004fda0003f2d000 */
[----:B------:R0:W-:Y:S02]  /*0f10*/  @P1 STG.E desc[UR36][R4.64+0x8], R3 ;  /* 0x0000080304001986 */ /* 0x0001e4000c101924 */
.L_x_9:
[----:B------:R-:W-:Y:S05]  /*0f20*/  @P0 BRA `(.L_x_12) ;  /* 0xfffffff000880947 */ /* 0x000fea000383ffff */
.L_x_6:
[----:B------:R-:W5:Y:S01]  /*0f30*/  LDC R8, c[0x0][0x398] ;  /* 0x0000e600ff087b82 */ /* 0x000f620000000800 */
[----:B------:R-:W0:Y:S01]  /*0f40*/  LDCU.64 UR4, c[0x4][0x10] ;  /* 0x01000200ff0477ac */ /* 0x000e220008000a00 */
[----:B------:R-:W-:Y:S02]  /*0f50*/  MOV R0, 0x18 ;  /* 0x0000001800007802 */ /* 0x000fe40000000f00 */
[----:B------:R-:W-:-:S04]  /*0f60*/  IADD3 R6, P0, PT, R18, 0x8, RZ ;  /* 0x0000000812067810 */ /* 0x000fc80007f1e0ff */
[----:B------:R-:W5:Y:S01]  /*0f70*/  LDC R16, c[0x0][0x390] ;  /* 0x0000e400ff107b82 */ /* 0x000f620000000800 */
[----:B-1-34-:R-:W-:-:S07]  /*0f80*/  IMAD.X R7, RZ, RZ, R17, P0 ;  /* 0x000000ffff077224 */ /* 0x01afce00000e0611 */
[----:B0-2---:R0:W1:Y:S01]  /*0f90*/  LDC.64 R2, c[0x4][R0] ;  /* 0x0100000000027b82 */ /* 0x0050620000000a00 */
[----:B------:R-:W-:Y:S01]  /*0fa0*/  IMAD.U32 R4, RZ, RZ, UR4 ;  /* 0x00000004ff047e24 */ /* 0x000fe2000f8e00ff */
[----:B------:R-:W-:Y:S01]  /*0fb0*/  MOV R5, UR5 ;  /* 0x0000000500057c02 */ /* 0x000fe20008000f00 */
[----:B-----5:R2:W-:Y:S01]  /*0fc0*/  STL [R1+0x8], R8 ;  /* 0x0000080801007387 */ /* 0x0205e20000100800 */
[----:B------:R-:W-:-:S04]  /*0fd0*/  ISETP.GE.AND P1, PT, R16, 0x1, PT ;  /* 0x000000011000780c */ /* 0x000fc80003f26270 */
[----:B0-2---:R-:W-:-:S09]  /*0fe0*/  P2R R0, PR, RZ, 0x2 ;  /* 0x00000002ff007803 */ /* 0x005fd20000000000 */
[----:B------:R-:W-:-:S07]  /*0ff0*/  LEPC R20, `(.L_x_13) ;  /* 0x000000001014794e */ /* 0x000fce0000000000 */
[----:B-1----:R-:W-:Y:S05]  /*1000*/  CALL.ABS.NOINC R2 ;  /* 0x0000000002007343 */ /* 0x002fea0003c00000 */
.L_x_13:
[----:B------:R-:W-:-:S13]  /*1010*/  ISETP.GE.AND P6, PT, R16, 0x1, PT ;  /* 0x000000011000780c */ /* 0x000fda0003fc6270 */
[----:B------:R-:W-:Y:S05]  /*1020*/  @!P6 EXIT ;  /* 0x000000000000e94d */ /* 0x000fea0003800000 */
[----:B------:R-:W0:Y:S02]  /*1030*/  LDC R24, c[0x0][0x394] ;  /* 0x0000e500ff187b82 */ /* 0x000e240000000800 */
[----:B0-----:R-:W-:-:S13]  /*1040*/  ISETP.GE.AND P0, PT, R24, 0x1, PT ;  /* 0x000000011800780c */ /* 0x001fda0003f06270 */
[----:B------:R-:W-:Y:S05]  /*1050*/  @!P0 BRA `(.L_x_14) ;  /* 0x0000001800dc8947 */ /* 0x000fea0003800000 */
[C---:B------:R-:W-:Y:S01]  /*1060*/  LOP3.LUT R25, R24.reuse, 0x7, RZ, 0xc0, !PT ;  /* 0x0000000718197812 */ /* 0x040fe200078ec0ff */
[----:B------:R-:W-:Y:S01]  /*1070*/  IMAD.MOV.U32 R22, RZ, RZ, RZ ;  /* 0x000000ffff167224 */ /* 0x000fe200078e00ff */
[----:B------:R-:W-:-:S07]  /*1080*/  LOP3.LUT R24, R24, 0x3, RZ, 0xc0, !PT ;  /* 0x0000000318187812 */ /* 0x000fce00078ec0ff */
.L_x_51:
[----:B------:R-:W0:Y:S01]  /*1090*/  LDCU UR4, c[0x0][0x394] ;  /* 0x00007280ff0477ac */ /* 0x000e220008000800 */
[----:B------:R-:W-:Y:S01]  /*10a0*/  IMAD.MOV.U32 R16, RZ, RZ, RZ ;  /* 0x000000ffff107224 */ /* 0x000fe200078e00ff */
[----:B0-----:R-:W-:Y:S02]  /*10b0*/  UISETP.GE.U32.AND UP0, UPT, UR4, 0x10, UPT ;  /* 0x000000100400788c */ /* 0x001fe4000bf06070 */
[----:B------:R-:W-:-:S07]  /*10c0*/  IMAD R23, R22, UR4, RZ ;  /* 0x0000000416177c24 */ /* 0x000fce000f8e02ff */
[----:B------:R-:W-:Y:S05]  /*10d0*/  BRA.U !UP0, `(.L_x_15) ;  /* 0x0000000d08147547 */ /* 0x000fea000b800000 */
[----:B------:R-:W0:Y:S01]  /*10e0*/  LDC.64 R2, c[0x0][0x380] ;  /* 0x0000e000ff027b82 */ /* 0x000e220000000a00 */
[----:B------:R-:W-:Y:S01]  /*10f0*/  ULOP3.LUT UR4, UR4, 0x7ffffff0, URZ, 0xc0, !UPT ;  /* 0x7ffffff004047892 */ /* 0x000fe2000f8ec0ff */
[----:B------:R-:W-:Y:S03]  /*1100*/  BSSY.RECONVERGENT B6, `(.L_x_15) ;  /* 0x00000c2000067945 */ /* 0x000fe60003800200 */
[----:B------:R-:W-:Y:S01]  /*1110*/  UIADD3 UR4, UPT, UPT, -UR4, URZ, URZ ;  /* 0x000000ff04047290 */ /* 0x000fe2000fffe1ff */
[----:B0-----:R-:W-:-:S03]  /*1120*/  IMAD.WIDE.U32 R2, R23, 0x4, R2 ;  /* 0x0000000417027825 */ /* 0x001fc600078e0002 */
[----:B------:R-:W-:Y:S02]  /*1130*/  IADD3 R28, P0, PT, R2, 0x20, RZ ;  /* 0x00000020021c7810 */ /* 0x000fe40007f1e0ff */
[----:B------:R-:W-:-:S03]  /*1140*/  IMAD.U32 R2, RZ, RZ, UR4 ;  /* 0x00000004ff027e24 */ /* 0x000fc6000f8e00ff */
[----:B------:R-:W-:-:S08]  /*1150*/  IMAD.X R29, RZ, RZ, R3, P0 ;  /* 0x000000ffff1d7224 */ /* 0x000fd000000e0603 */
.L_x_32:
[----:B------:R-:W2:Y:S01]  /*1160*/  LDG.E R0, desc[UR36][R28.64+-0x20] ;  /* 0xffffe0241c007981 */ /* 0x000ea2000c1e1900 */
[----:B------:R-:W-:Y:S01]  /*1170*/  MOV R8, 0x18 ;  /* 0x0000001800087802 */ /* 0x000fe20000000f00 */
[----:B------:R-:W0:Y:S01]  /*1180*/  LDCU UR4, c[0x0][0x394] ;  /* 0x00007280ff0477ac */ /* 0x000e220008000800 */
[----:B------:R-:W-:Y:S02]  /*1190*/  VIADD R2, R2, 0x10 ;  /* 0x0000001002027836 */ /* 0x000fe40000000000 */
[----:B------:R-:W-:Y:S01]  /*11a0*/  IMAD.MOV.U32 R6, RZ, RZ, R18 ;  /* 0x000000ffff067224 */ /* 0x000fe200078e0012 */
[----:B------:R-:W1:Y:S01]  /*11b0*/  LDCU.64 UR6, c[0x4][URZ] ;  /* 0x01000000ff0677ac */ /* 0x000e620008000a00 */
[----:B------:R-:W3:Y:S01]  /*11c0*/  LDC.64 R8, c[0x4][R8] ;  /* 0x0100000008087b82 */ /* 0x000ee20000000a00 */
[----:B------:R-:W-:Y:S01]  /*11d0*/  ISETP.NE.AND P0, PT, R2, RZ, PT ;  /* 0x000000ff0200720c */ /* 0x000fe20003f05270 */
[----:B------:R-:W-:-:S03]  /*11e0*/  IMAD.MOV.U32 R7, RZ, RZ, R17 ;  /* 0x000000ffff077224 */ /* 0x000fc600078e0011 */
[----:B------:R-:W-:Y:S01]  /*11f0*/  P2R R26, PR, RZ, 0x1 ;  /* 0x00000001ff1a7803 */ /* 0x000fe20000000000 */
[----:B0-----:R-:W-:Y:S01]  /*1200*/  ULOP3.LUT UR4, UR4, 0x7ffffff0, URZ, 0xc0, !UPT ;  /* 0x7ffffff004047892 */ /* 0x001fe2000f8ec0ff */
[----:B-1----:R-:W-:Y:S02]  /*1210*/  IMAD.U32 R4, RZ, RZ, UR6 ;  /* 0x00000006ff047e24 */ /* 0x002fe4000f8e00ff */
[----:B------:R-:W-:-:S03]  /*1220*/  IMAD.U32 R5, RZ, RZ, UR7 ;  /* 0x00000007ff057e24 */ /* 0x000fc6000f8e00ff */
[----:B------:R-:W-:Y:S01]  /*1230*/  IMAD.U32 R16, RZ, RZ, UR4 ;  /* 0x00000004ff107e24 */ /* 0x000fe2000f8e00ff */
[----:B--2---:R-:W0:Y:S02]  /*1240*/  F2F.F64.F32 R10, R0 ;  /* 0x00000000000a7310 */ /* 0x004e240000201800 */
[----:B0--3--:R0:W-:Y:S04]  /*1250*/  STL.64 [R1], R10 ;  /* 0x0000000a01007387 */ /* 0x0091e80000100a00 */
[----:B------:R-:W-:-:S07]  /*1260*/  LEPC R20, `(.L_x_16) ;  /* 0x000000001014794e */ /* 0x000fce0000000000 */
[----:B0-----:R-:W-:Y:S05]  /*1270*/  CALL.ABS.NOINC R8 ;  /* 0x0000000008007343 */ /* 0x001fea0003c00000 */
.L_x_16:
[----:B------:R-:W2:Y:S01]  /*1280*/  LDG.E R0, desc[UR36][R28.64+-0x1c] ;  /* 0xffffe4241c007981 */ /* 0x000ea2000c1e1900 */
[----:B------:R-:W-:Y:S01]  /*1290*/  MOV R19, 0x18 ;  /* 0x0000001800137802 */ /* 0x000fe20000000f00 */
[----:B------:R-:W0:Y:S01]  /*12a0*/  LDCU.64 UR4, c[0x4][URZ] ;  /* 0x01000000ff0477ac */ /* 0x000e220008000a00 */
[----:B------:R-:W-:Y:S02]  /*12b0*/  IMAD.MOV.U32 R6, RZ, RZ, R18 ;  /* 0x000000ffff067224 */ /* 0x000fe400078e0012 */
[----:B------:R1:W3:Y:S01]  /*12c0*/  LDC.64 R8, c[0x4][R19] ;  /* 0x0100000013087b82 */ /* 0x0002e20000000a00 */
[----:B------:R-:W-:Y:S02]  /*12d0*/  IMAD.MOV.U32 R7, RZ, RZ, R17 ;  /* 0x000000ffff077224 */ /* 0x000fe400078e0011 */
[----:B0-----:R-:W-:Y:S01]  /*12e0*/  IMAD.U32 R4, RZ, RZ, UR4 ;  /* 0x00000004ff047e24 */ /* 0x001fe2000f8e00ff */
[----:B------:R-:W-:Y:S01]  /*12f0*/  MOV R5, UR5 ;  /* 0x0000000500057c02 */ /* 0x000fe20008000f00 */
[----:B--2---:R-:W0:Y:S02]  /*1300*/  F2F.F64.F32 R10, R0 ;  /* 0x00000000000a7310 */ /* 0x004e240000201800 */
[----:B0--3--:R1:W-:Y:S04]  /*1310*/  STL.64 [R1], R10 ;  /* 0x0000000a01007387 */ /* 0x0093e80000100a00 */
[----:B------:R-:W-:-:S07]  /*1320*/  LEPC R20, `(.L_x_17) ;  /* 0x000000001014794e */ /* 0x000fce0000000000 */
[----:B-1----:R-:W-:Y:S05]  /*1330*/  CALL.ABS.NOINC R8 ;  /* 0x0000000008007343 */ /* 0x002fea0003c00000 */
.L_x_17:
[----:B------:R-:W2:Y:S01]  /*1340*/  LDG.E R0, desc[UR36][R28.64+-0x18] ;  /* 0xffffe8241c007981 */ /* 0x000ea2000c1e1900 */
[----:B------:R0:W1:Y:S01]  /*1350*/  LDC.64 R8, c[0x4][R19] ;  /* 0x0100000013087b82 */ /* 0x0000620000000a00 */
[----:B------:R-:W3:Y:S01]  /*1360*/  LDCU.64 UR4, c[0x4][URZ] ;  /* 0x01000000ff0477ac */ /* 0x000ee20008000a00 */
[----:B------:R-:W-:Y:S02]  /*1370*/  IMAD.MOV.U32 R6, RZ, RZ, R18 ;  /* 0x000000ffff067224 */ /* 0x000fe400078e0012 */
[----:B------:R-:W-:Y:S02]  /*1380*/  IMAD.MOV.U32 R7, RZ, RZ, R17 ;  /* 0x000000ffff077224 */ /* 0x000fe400078e0011 */
[----:B---3--:R-:W-:Y:S02]  /*1390*/  IMAD.U32 R4, RZ, RZ, UR4 ;  /* 0x00000004ff047e24 */ /* 0x008fe4000f8e00ff */
[----:B------:R-:W-:Y:S01]  /*13a0*/  IMAD.U32 R5, RZ, RZ, UR5 ;  /* 0x00000005ff057e24 */ /* 0x000fe2000f8e00ff */
[----:B--2---:R-:W2:Y:S02]  /*13b0*/  F2F.F64.F32 R10, R0 ;  /* 0x00000000000a7310 */ /* 0x004ea40000201800 */
[----:B-12---:R0:W-:Y:S04]  /*13c0*/  STL.64 [R1], R10 ;  /* 0x0000000a01007387 */ /* 0x0061e80000100a00 */
[----:B------:R-:W-:-:S07]  /*13d0*/  LEPC R20, `(.L_x_18) ;  /* 0x000000001014794e */ /* 0x000fce0000000000 */
[----:B0-----:R-:W-:Y:S05]  /*13e0*/  CALL.ABS.NOINC R8 ;  /* 0x0000000008007343 */ /* 0x001fea0003c00000 */
.L_x_18:
        /* <DEDUP_REMOVED lines=11> */
.L_x_19:
[----:B------:R-:W2:Y:S01]  /*14a0*/  LDG.E R0, desc[UR36][R28.64+-0x10] ;  /* 0xfffff0241c007981 */ /* 0x000ea2000c1e1900 */
[----:B------:R0:W1:Y:S01]  /*14b0*/  LDC.64 R8, c[0x4][R19] ;  /* 0x0100000013087b82 */ /* 0x0000620000000a00 */
[----:B------:R-:W3:Y:S01]  /*14c0*/  LDCU.64 UR4, c[0x4][URZ] ;  /* 0x01000000ff0477ac */ /* 0x000ee20008000a00 */
[----:B------:R-:W-:Y:S01]  /*14d0*/  MOV R6, R18 ;  /* 0x0000001200067202 */ /* 0x000fe20000000f00 */
[----:B------:R-:W-:Y:S02]  /*14e0*/  IMAD.MOV.U32 R7, RZ, RZ, R17 ;  /* 0x000000ffff077224 */ /* 0x000fe400078e0011 */
[----:B---3--:R-:W-:Y:S02]  /*14f0*/  IMAD.U32 R4, RZ, RZ, UR4 ;  /* 0x00000004ff047e24 */ /* 0x008fe4000f8e00ff */
[----:B------:R-:W-:Y:S01]  /*1500*/  IMAD.U32 R5, RZ, RZ, UR5 ;  /* 0x00000005ff057e24 */ /* 0x000fe2000f8e00ff */
[----:B--2---:R-:W2:Y:S02]  /*1510*/  F2F.F64.F32 R10, R0 ;  /* 0x00000000000a7310 */ /* 0x004ea40000201800 */
[----:B-12---:R0:W-:Y:S04]  /*1520*/  STL.64 [R1], R10 ;  /* 0x0000000a01007387 */ /* 0x0061e80000100a00 */
[----:B------:R-:W-:-:S07]  /*1530*/  LEPC R20, `(.L_x_20) ;  /* 0x000000001014794e */ /* 0x000fce0000000000 */
[----:B0-----:R-:W-:Y:S05]  /*1540*/  CALL.ABS.NOINC R8 ;  /* 0x0000000008007343 */ /* 0x001fea0003c00000 */
.L_x_20:
        /* <DEDUP_REMOVED lines=11> */
.L_x_21:
        /* <DEDUP_REMOVED lines=11> */
.L_x_22:
[----:B------:R-:W2:Y:S01]  /*16b0*/  LDG.E R0, desc[UR36][R28.64+-0x4] ;  /* 0xfffffc241c007981 */ /* 0x000ea2000c1e1900 */
[----:B------:R0:W1:Y:S01]  /*16c0*/  LDC.64 R8, c[0x4][R19] ;  /* 0x0100000013087b82 */ /* 0x0000620000000a00 */
[----:B------:R-:W3:Y:S01]  /*16d0*/  LDCU.64 UR4, c[0x4][URZ] ;  /* 0x01000000ff0477ac */ /* 0x000ee20008000a00 */
[----:B------:R-:W-:Y:S01]  /*16e0*/  IMAD.MOV.U32 R6, RZ, RZ, R18 ;  /* 0x000000ffff067224 */ /* 0x000fe200078e0012 */
[----:B------:R-:W-:Y:S01]  /*16f0*/  MOV R7, R17 ;  /* 0x0000001100077202 */ /* 0x000fe20000000f00 */
[----:B---3--:R-:W-:Y:S02]  /*1700*/  IMAD.U32 R4, RZ, RZ, UR4 ;  /* 0x00000004ff047e24 */ /* 0x008fe4000f8e00ff */
[----:B------:R-:W-:Y:S01]  /*1710*/  IMAD.U32 R5, RZ, RZ, UR5 ;  /* 0x00000005ff057e24 */ /* 0x000fe2000f8e00ff */
[----:B--2---:R-:W2:Y:S02]  /*1720*/  F2F.F64.F32 R10, R0 ;  /* 0x00000000000a7310 */ /* 0x004ea40000201800 */
[----:B-12---:R0:W-:Y:S04]  /*1730*/  STL.64 [R1], R10 ;  /* 0x0000000a01007387 */ /* 0x0061e80000100a00 */
[----:B------:R-:W-:-:S07]  /*1740*/  LEPC R20, `(.L_x_23) ;  /* 0x000000001014794e */ /* 0x000fce0000000000 */
[----:B0-----:R-:W-:Y:S05]  /*1750*/  CALL.ABS.NOINC R8 ;  /* 0x0000000008007343 */ /* 0x001fea0003c00000 */
.L_x_23:
        /* <DEDUP_REMOVED lines=11> */
.L_x_24:
        /* <DEDUP_REMOVED lines=11> */
.L_x_25:
        /* <DEDUP_REMOVED lines=11> */
.L_x_26:
[----:B------:R-:W2:Y:S01]  /*1970*/  LDG.E R0, desc[UR36][R28.64+0xc] ;  /* 0x00000c241c007981 */ /* 0x000ea2000c1e1900 */
[----:B------:R0:W1:Y:S01]  /*1980*/  LDC.64 R8, c[0x4][R19] ;  /* 0x0100000013087b82 */ /* 0x0000620000000a00 */
[----:B------:R-:W3:Y:S01]  /*1990*/  LDCU.64 UR4, c[0x4][URZ] ;  /* 0x01000000ff0477ac */ /* 0x000ee20008000a00 */
[----:B------:R-:W-:Y:S02]  /*19a0*/  IMAD.MOV.U32 R6, RZ, RZ, R18 ;  /* 0x000000ffff067224 */ /* 0x000fe400078e0012 */
[----:B------:R-:W-:Y:S01]  /*19b0*/  IMAD.MOV.U32 R7, RZ, RZ, R17 ;  /* 0x000000ffff077224 */ /* 0x000fe200078e0011 */
[----:B---3--:R-:W-:Y:S01]  /*19c0*/  MOV R4, UR4 ;  /* 0x0000000400047c02 */ /* 0x008fe20008000f00 */
[----:B------:R-:W-:Y:S01]  /*19d0*/  IMAD.U32 R5, RZ, RZ, UR5 ;  /* 0x00000005ff057e24 */ /* 0x000fe2000f8e00ff */
[----:B--2---:R-:W2:Y:S02]  /*19e0*/  F2F.F64.F32 R10, R0 ;  /* 0x00000000000a7310 */ /* 0x004ea40000201800 */
[----:B-12---:R0:W-:Y:S04]  /*19f0*/  STL.64 [R1], R10 ;  /* 0x0000000a01007387 */ /* 0x0061e80000100a00 */
[----:B------:R-:W-:-:S07]  /*1a00*/  LEPC R20, `(.L_x_27) ;  /* 0x000000001014794e */ /* 0x000fce0000000000 */
[----:B0-----:R-:W-:Y:S05]  /*1a10*/  CALL.ABS.NOINC R8 ;  /* 0x0000000008007343 */ /* 0x001fea0003c00000 */
.L_x_27:
        /* <DEDUP_REMOVED lines=11> */
.L_x_28:
        /* <DEDUP_REMOVED lines=11> */
.L_x_29:
[----:B------:R-:W2:Y:S01]  /*1b80*/  LDG.E R0, desc[UR36][R28.64+0x18] ;  /* 0x000018241c007981 */ /* 0x000ea2000c1e1900 */
[----:B------:R0:W1:Y:S01]  /*1b90*/  LDC.64 R8, c[0x4][R19] ;  /* 0x0100000013087b82 */ /* 0x0000620000000a00 */
[----:B------:R-:W3:Y:S01]  /*1ba0*/  LDCU.64 UR4, c[0x4][URZ] ;  /* 0x01000000ff0477ac */ /* 0x000ee20008000a00 */
[----:B------:R-:W-:Y:S02]  /*1bb0*/  IMAD.MOV.U32 R6, RZ, RZ, R18 ;  /* 0x000000ffff067224 */ /* 0x000fe400078e0012 */
[----:B------:R-:W-:Y:S02]  /*1bc0*/  IMAD.MOV.U32 R7, RZ, RZ, R17 ;  /* 0x000000ffff077224 */ /* 0x000fe400078e0011 */
[----:B---3--:R-:W-:Y:S01]  /*1bd0*/  IMAD.U32 R4, RZ, RZ, UR4 ;  /* 0x00000004ff047e24 */ /* 0x008fe2000f8e00ff */
[----:B------:R-:W-:Y:S01]  /*1be0*/  MOV R5, UR5 ;  /* 0x0000000500057c02 */ /* 0x000fe20008000f00 */
[----:B--2---:R-:W2:Y:S02]  /*1bf0*/  F2F.F64.F32 R10, R0 ;  /* 0x00000000000a7310 */ /* 0x004ea40000201800 */
[----:B-12---:R0:W-:Y:S04]  /*1c00*/  STL.64 [R1], R10 ;  /* 0x0000000a01007387 */ /* 0x0061e80000100a00 */
[----:B------:R-:W-:-:S07]  /*1c10*/  LEPC R20, `(.L_x_30) ;  /* 0x000000001014794e */ /* 0x000fce0000000000 */
[----:B0-----:R-:W-:Y:S05]  /*1c20*/  CALL.ABS.NOINC R8 ;  /* 0x0000000008007343 */ /* 0x001fea0003c00000 */
.L_x_30:
        /* <DEDUP_REMOVED lines=11> */
.L_x_31:
[----:B------:R-:W-:Y:S02]  /*1ce0*/  ISETP.NE.AND P6, PT, R26, RZ, PT ;  /* 0x000000ff1a00720c */ /* 0x000fe40003fc5270 */
[----:B------:R-:W-:-:S05]  /*1cf0*/  IADD3 R28, P0, PT, R28, 0x40, RZ ;  /* 0x000000401c1c7810 */ /* 0x000fca0007f1e0ff */
[----:B------:R-:W-:-:S06]  /*1d00*/  IMAD.X R29, RZ, RZ, R29, P0 ;  /* 0x000000ffff1d7224 */ /* 0x000fcc00000e061d */
[----:B------:R-:W-:Y:S05]  /*1d10*/  @P6 BRA `(.L_x_32) ;  /* 0xfffffff400106947 */ /* 0x000fea000383ffff */
[----:B------:R-:W-:Y:S05]  /*1d20*/  BSYNC.RECONVERGENT B6 ;  /* 0x0000000000067941 */ /* 0x000fea0003800200 */
.L_x_15:
[----:B------:R-:W0:Y:S02]  /*1d30*/  LDCU UR4, c[0x0][0x394] ;  /* 0x00007280ff0477ac */ /* 0x000e240008000800 */
[----:B0-----:R-:W-:-:S04]  /*1d40*/  ULOP3.LUT UR4, UR4, 0xf, URZ, 0xc0, !UPT ;  /* 0x0000000f04047892 */ /* 0x001fc8000f8ec0ff */
[----:B------:R-:W-:-:S09]  /*1d50*/  UISETP.NE.AND UP0, UPT, UR4, URZ, UPT ;  /* 0x000000ff0400728c */ /* 0x000fd2000bf05270 */
[----:B------:R-:W-:Y:S05]  /*1d60*/  BRA.U !UP0, `(.L_x_33) ;  /* 0x0000000d08647547 */ /* 0x000fea000b800000 */
[----:B------:R-:W0:Y:S01]  /*1d70*/  LDCU UR5, c[0x0][0x2f8] ;  /* 0x00005f00ff0577ac */ /* 0x000e220008000800 */
[----:B------:R-:W-:-:S04]  /*1d80*/  UIADD3 UR4, UPT, UPT, UR4, -0x1, URZ ;  /* 0xffffffff04047890 */ /* 0x000fc8000fffe0ff */
[----:B------:R-:W-:Y:S01]  /*1d90*/  UISETP.GE.U32.AND UP0, UPT, UR4, 0x7, UPT ;  /* 0x000000070400788c */ /* 0x000fe2000bf06070 */
[----:B0-----:R-:W-:-:S08]  /*1da0*/  VIADD R2, R18, -UR5 ;  /* 0x8000000512027c36 */ /* 0x001fd00008000000 */
[----:B------:R-:W-:Y:S05]  /*1db0*/  BRA.U !UP0, `(.L_x_34) ;  /* 0x00000005088c7547 */ /* 0x000fea000b800000 */
[----:B------:R-:W0:Y:S01]  /*1dc0*/  LDC.64 R10, c[0x0][0x380] ;  /* 0x0000e000ff0a7b82 */ /* 0x000e220000000a00 */
[----:B------:R-:W-:Y:S01]  /*1dd0*/  IMAD.IADD R3, R23, 0x1, R16 ;  /* 0x0000000117037824 */ /* 0x000fe200078e0210 */
[----:B------:R-:W-:Y:S01]  /*1de0*/  MOV R19, 0x18 ;  /* 0x0000001800137802 */ /* 0x000fe20000000f00 */
[----:B------:R-:W1:Y:S02]  /*1df0*/  LDCU.64 UR4, c[0x4][URZ] ;  /* 0x01000000ff0477ac */ /* 0x000e640008000a00 */
[----:B0-----:R-:W-:-:S06]  /*1e00*/  IMAD.WIDE.U32 R10, R3, 0x4, R10 ;  /* 0x00000004030a7825 */ /* 0x001fcc00078e000a */
[----:B------:R-:W2:Y:S01]  /*1e10*/  LDG.E R10, desc[UR36][R10.64] ;  /* 0x000000240a0a7981 */ /* 0x000ea2000c1e1900 */
[----:B------:R0:W3:Y:S01]  /*1e20*/  LDC.64 R8, c[0x4][R19] ;  /* 0x0100000013087b82 */ /* 0x0000e20000000a00 */
[----:B-1----:R-:W-:Y:S01]  /*1e30*/  IMAD.U32 R4, RZ, RZ, UR4 ;  /* 0x00000004ff047e24 */ /* 0x002fe2000f8e00ff */
[----:B------:R-:W-:Y:S01]  /*1e40*/  MOV R6, R18 ;  /* 0x0000001200067202 */ /* 0x000fe20000000f00 */
[----:B------:R-:W-:Y:S02]  /*1e50*/  IMAD.U32 R5, RZ, RZ, UR5 ;  /* 0x00000005ff057e24 */ /* 0x000fe4000f8e00ff */
[----:B------:R-:W-:Y:S01]  /*1e60*/  IMAD.MOV.U32 R7, RZ, RZ, R17 ;  /* 0x000000ffff077224 */ /* 0x000fe200078e0011 */
[----:B--2---:R-:W1:Y:S02]  /*1e70*/  F2F.F64.F32 R12, R10 ;  /* 0x0000000a000c7310 */ /* 0x004e640000201800 */
[----:B-1-3--:R0:W-:Y:S04]  /*1e80*/  STL.64 [R2], R12 ;  /* 0x0000000c02007387 */ /* 0x00a1e80000100a00 */
[----:B------:R-:W-:-:S07]  /*1e90*/  LEPC R20, `(.L_x_35) ;  /* 0x000000001014794e */ /* 0x000fce0000000000 */
[----:B0-----:R-:W-:Y:S05]  /*1ea0*/  CALL.ABS.NOINC R8 ;  /* 0x0000000008007343 */ /* 0x001fea0003c00000 */
.L_x_35:
[----:B------:R-:W0:Y:S01]  /*1eb0*/  LDCU.64 UR4, c[0x0][0x380] ;  /* 0x00007000ff0477ac */ /* 0x000e220008000a00 */
[----:B------:R-:W-:-:S05]  /*1ec0*/  IADD3 R0, P0, PT, R23, R16, RZ ;  /* 0x0000001017007210 */ /* 0x000fca0007f1e0ff */
[----:B------:R-:W-:Y:S01]  /*1ed0*/  IMAD.X R3, RZ, RZ, RZ, P0 ;  /* 0x000000ffff037224 */ /* 0x000fe200000e06ff */
[----:B0-----:R-:W-:-:S04]  /*1ee0*/  LEA R26, P0, R0, UR4, 0x2 ;  /* 0x00000004001a7c11 */ /* 0x001fc8000f8010ff */
[----:B------:R-:W-:Y:S01]  /*1ef0*/  LEA.HI.X R27, R0, UR5, R3, 0x2, P0 ;  /* 0x00000005001b7c11 */ /* 0x000fe200080f1403 */
[----:B------:R0:W1:Y:S01]  /*1f00*/  LDC.64 R8, c[0x4][R19] ;  /* 0x0100000013087b82 */ /* 0x0000620000000a00 */
[----:B------:R-:W2:Y:S03]  /*1f10*/  LDCU.64 UR4, c[0x4][URZ] ;  /* 0x01000000ff0477ac */ /* 0x000ea60008000a00 */
[----:B------:R-:W3:Y:S01]  /*1f20*/  LDG.E R0, desc[UR36][R26.64+0x4] ;  /* 0x000004241a007981 */ /* 0x000ee2000c1e1900 */
[----:B------:R-:W-:Y:S02]  /*1f30*/  IMAD.MOV.U32 R6, RZ, RZ, R18 ;  /* 0x000000ffff067224 */ /* 0x000fe400078e0012 */
[----:B------:R-:W-:Y:S02]  /*1f40*/  IMAD.MOV.U32 R7, RZ, RZ, R17 ;  /* 0x000000ffff077224 */ /* 0x000fe400078e0011 */
[----:B--2---:R-:W-:-:S02]  /*1f50*/  IMAD.U32 R4, RZ, RZ, UR4 ;  /* 0x00000004ff047e24 */ /* 0x004fc4000f8e00ff */
[----:B------:R-:W-:Y:S01]  /*1f60*/  IMAD.U32 R5, RZ, RZ, UR5 ;  /* 0x00000005ff057e24 */ /* 0x000fe2000f8e00ff */
[----:B---3--:R-:W2:Y:S02]  /*1f70*/  F2F.F64.F32 R10, R0 ;  /* 0x00000000000a7310 */ /* 0x008ea40000201800 */
[----:B-12---:R0:W-:Y:S04]  /*1f80*/  STL.64 [R2], R10 ;  /* 0x0000000a02007387 */ /* 0x0061e80000100a00 */
[----:B------:R-:W-:-:S07]  /*1f90*/  LEPC R20, `(.L_x_36) ;  /* 0x000000001014794e */ /* 0x000fce0000000000 */
[----:B0-----:R-:W-:Y:S05]  /*1fa0*/  CALL.ABS.NOINC R8 ;  /* 0x0000000008007343 */ /* 0x001fea0003c00000 */
.L_x_36:
[----:B------:R-:W2:Y:S01]  /*1fb0*/  LDG.E R0, desc[UR36][R26.64+0x8] ;  /* 0x000008241a007981 */ /* 0x000ea2000c1e1900 */
[----:B------:R-:W-:Y:S01]  /*1fc0*/  MOV R19, 0x18 ;  /* 0x0000001800137802 */ /* 0x000fe20000000f00 */
[----:B------:R-:W0:Y:S01]  /*1fd0*/  LDCU.64 UR4, c[0x4][URZ] ;  /* 0x01000000ff0477ac */ /* 0x000e220008000a00 */
[----:B------:R-:W-:Y:S02]  /*1fe0*/  IMAD.MOV.U32 R6, RZ, RZ, R18 ;  /* 0x000000ffff067224 */ /* 0x000fe400078e0012 */
[----:B------:R1:W3:Y:S01]  /*1ff0*/  LDC.64 R8, c[0x4][R19] ;  /* 0x0100000013087b82 */ /* 0x0002e20000000a00 */
[----:B------:R-:W-:Y:S02]  /*2000*/  IMAD.MOV.U32 R7, RZ, RZ, R17 ;  /* 0x000000ffff077224 */ /* 0x000fe400078e0011 */
[----:B0-----:R-:W-:Y:S02]  /*2010*/  IMAD.U32 R4, RZ, RZ, UR4 ;  /* 0x00000004ff047e24 */ /* 0x001fe4000f8e00ff */
[----:B------:R-:W-:Y:S01]  /*2020*/  IMAD.U32 R5, RZ, RZ, UR5 ;  /* 0x00000005ff057e24 */ /* 0x000fe2000f8e00ff */
[----:B--2---:R-:W0:Y:S02]  /*2030*/  F2F.F64.F32 R10, R0 ;  /* 0x00000000000a7310 */ /* 0x004e240000201800 */
[----:B0--3--:R1:W-:Y:S04]  /*2040*/  STL.64 [R2], R10 ;  /* 0x0000000a02007387 */ /* 0x0093e80000100a00 */
[----:B------:R-:W-:-:S07]  /*2050*/  LEPC R20, `(.L_x_37) ;  /* 0x000000001014794e */ /* 0x000fce0000000000 */
[----:B-1----:R-:W-:Y:S05]  /*2060*/  CALL.ABS.NOINC R8 ;  /* 0x0000000008007343 */ /* 0x002fea0003c00000 */
.L_x_37:
        /* <DEDUP_REMOVED lines=11> */
.L_x_38:
        /* <DEDUP_REMOVED lines=11> */
.L_x_39:
        /* <DEDUP_REMOVED lines=11> */
.L_x_40:
        /* <DEDUP_REMOVED lines=11> */
.L_x_41:
        /* <DEDUP_REMOVED lines=11> */
.L_x_42:
[----:B------:R-:W-:-:S07]  /*23e0*/  VIADD R16, R16, 0x8 ;  /* 0x0000000810107836 */ /* 0x000fce0000000000 */
.L_x_34:
[----:B------:R-:W-:-:S13]  /*23f0*/  ISETP.NE.AND P0, PT, R25, RZ, PT ;  /* 0x000000ff1900720c */ /* 0x000fda0003f05270 */
[----:B------:R-:W-:Y:S05]  /*2400*/  @!P0 BRA `(.L_x_33) ;  /* 0x0000000400bc8947 */ /* 0x000fea0003800000 */
[----:B------:R-:W-:-:S05]  /*2410*/  VIADD R0, R25, 0xffffffff ;  /* 0xffffffff19007836 */ /* 0x000fca0000000000 */
[----:B------:R-:W-:-:S13]  /*2420*/  ISETP.GE.U32.AND P0, PT, R0, 0x3, PT ;  /* 0x000000030000780c */ /* 0x000fda0003f06070 */
[----:B------:R-:W-:Y:S05]  /*2430*/  @!P0 BRA `(.L_x_43) ;  /* 0x0000000000dc8947 */ /* 0x000fea0003800000 */
[----:B------:R-:W0:Y:S01]  /*2440*/  LDC.64 R12, c[0x0][0x380] ;  /* 0x0000e000ff0c7b82 */ /* 0x000e220000000a00 */
[----:B------:R-:W-:Y:S01]  /*2450*/  IMAD.IADD R3, R23, 0x1, R16 ;  /* 0x0000000117037824 */ /* 0x000fe200078e0210 */
[----:B------:R-:W-:Y:S01]  /*2460*/  MOV R19, 0x18 ;  /* 0x0000001800137802 */ /* 0x000fe20000000f00 */
[----:B------:R-:W1:Y:S02]  /*2470*/  LDCU.64 UR4, c[0x4][URZ] ;  /* 0x01000000ff0477ac */ /* 0x000e640008000a00 */
[----:B0-----:R-:W-:-:S05]  /*2480*/  IMAD.WIDE.U32 R12, R3, 0x4, R12 ;  /* 0x00000004030c7825 */ /* 0x001fca00078e000c */
        /* <DEDUP_REMOVED lines=10> */
.L_x_44:
        /* <DEDUP_REMOVED lines=16> */
.L_x_45:
        /* <DEDUP_REMOVED lines=12> */
.L_x_46:
        /* <DEDUP_REMOVED lines=11> */
.L_x_47:
[----:B------:R-:W-:-:S07]  /*27a0*/  VIADD R16, R16, 0x4 ;  /* 0x0000000410107836 */ /* 0x000fce0000000000 */
.L_x_43:
[----:B------:R-:W-:-:S13]  /*27b0*/  ISETP.NE.AND P0, PT, R24, RZ, PT ;  /* 0x000000ff1800720c */ /* 0x000fda0003f05270 */
[----:B------:R-:W-:Y:S05]  /*27c0*/  @!P0 BRA `(.L_x_33) ;  /* 0x0000000000cc8947 */ /* 0x000fea0003800000 */
[----:B------:R-:W0:Y:S01]  /*27d0*/  LDC.64 R10, c[0x0][0x380] ;  /* 0x0000e000ff0a7b82 */ /* 0x000e220000000a00 */
[----:B------:R-:W-:Y:S01]  /*27e0*/  IMAD.IADD R3, R23, 0x1, R16 ;  /* 0x0000000117037824 */ /* 0x000fe200078e0210 */
[----:B------:R-:W-:Y:S01]  /*27f0*/  MOV R8, 0x18 ;  /* 0x0000001800087802 */ /* 0x000fe20000000f00 */
[----:B------:R-:W1:Y:S02]  /*2800*/  LDCU.64 UR4, c[0x4][URZ] ;  /* 0x01000000ff0477ac */ /* 0x000e640008000a00 */
[----:B0-----:R-:W-:-:S06]  /*2810*/  IMAD.WIDE.U32 R10, R3, 0x4, R10 ;  /* 0x00000004030a7825 */ /* 0x001fcc00078e000a */
[----:B------:R-:W2:Y:S01]  /*2820*/  LDG.E R10, desc[UR36][R10.64] ;  /* 0x000000240a0a7981 */ /* 0x000ea2000c1e1900 */
[----:B------:R-:W0:Y:S01]  /*2830*/  LDC.64 R8, c[0x4][R8] ;  /* 0x0100000008087b82 */ /* 0x000e220000000a00 */
[----:B------:R-:W-:Y:S01]  /*2840*/  ISETP.NE.AND P0, PT, R24, 0x1, PT ;  /* 0x000000011800780c */ /* 0x000fe20003f05270 */
[----:B-1----:R-:W-:Y:S02]  /*2850*/  IMAD.U32 R4, RZ, RZ, UR4 ;  /* 0x00000004ff047e24 */ /* 0x002fe4000f8e00ff */
[----:B------:R-:W-:Y:S01]  /*2860*/  IMAD.U32 R5, RZ, RZ, UR5 ;  /* 0x00000005ff057e24 */ /* 0x000fe2000f8e00ff */
[----:B------:R-:W-:Y:S01]  /*2870*/  P2R R0, PR, RZ, 0x1 ;  /* 0x00000001ff007803 */ /* 0x000fe20000000000 */
[----:B------:R-:W-:Y:S02]  /*2880*/  IMAD.MOV.U32 R6, RZ, RZ, R18 ;  /* 0x000000ffff067224 */ /* 0x000fe400078e0012 */
[----:B------:R-:W-:Y:S01]  /*2890*/  IMAD.MOV.U32 R7, RZ, RZ, R17 ;  /* 0x000000ffff077224 */ /* 0x000fe200078e0011 */
[----:B--2---:R-:W1:Y:S02]  /*28a0*/  F2F.F64.F32 R12, R10 ;  /* 0x0000000a000c7310 */ /* 0x004e640000201800 */
[----:B01----:R1:W-:Y:S04]  /*28b0*/  STL.64 [R2], R12 ;  /* 0x0000000c02007387 */ /* 0x0033e80000100a00 */
[----:B------:R-:W-:-:S07]  /*28c0*/  LEPC R20, `(.L_x_48) ;  /* 0x000000001014794e */ /* 0x000fce0000000000 */
[----:B-1----:R-:W-:Y:S05]  /*28d0*/  CALL.ABS.NOINC R8 ;  /* 0x0000000008007343 */ /* 0x002fea0003c00000 */
.L_x_48:
[----:B------:R-:W-:-:S13]  /*28e0*/  ISETP.NE.AND P6, PT, R24, 0x1, PT ;  /* 0x000000011800780c */ /* 0x000fda0003fc5270 */
[----:B------:R-:W-:Y:S05]  /*28f0*/  @!P6 BRA `(.L_x_33) ;  /* 0x000000000080e947 */ /* 0x000fea0003800000 */
[----:B------:R-:W0:Y:S01]  /*2900*/  LDCU.64 UR4, c[0x0][0x380] ;  /* 0x00007000ff0477ac */ /* 0x000e220008000a00 */
[----:B------:R-:W-:-:S05]  /*2910*/  IADD3 R16, P0, PT, R23, R16, RZ ;  /* 0x0000001017107210 */ /* 0x000fca0007f1e0ff */
[----:B------:R-:W-:Y:S01]  /*2920*/  IMAD.X R3, RZ, RZ, RZ, P0 ;  /* 0x000000ffff037224 */ /* 0x000fe200000e06ff */
[----:B0-----:R-:W-:-:S04]  /*2930*/  LEA R26, P0, R16, UR4, 0x2 ;  /* 0x00000004101a7c11 */ /* 0x001fc8000f8010ff */
[----:B------:R-:W-:Y:S01]  /*2940*/  LEA.HI.X R27, R16, UR5, R3, 0x2, P0 ;  /* 0x00000005101b7c11 */ /* 0x000fe200080f1403 */
[----:B------:R-:W0:Y:S04]  /*2950*/  LDCU.64 UR4, c[0x4][URZ] ;  /* 0x01000000ff0477ac */ /* 0x000e280008000a00 */
[----:B------:R-:W2:Y:S01]  /*2960*/  LDG.E R0, desc[UR36][R26.64+0x4] ;  /* 0x000004241a007981 */ /* 0x000ea2000c1e1900 */
[----:B------:R-:W-:Y:S01]  /*2970*/  MOV R16, 0x18 ;  /* 0x0000001800107802 */ /* 0x000fe20000000f00 */
[----:B------:R-:W-:Y:S01]  /*2980*/  IMAD.MOV.U32 R7, RZ, RZ, R17 ;  /* 0x000000ffff077224 */ /* 0x000fe200078e0011 */
[----:B------:R-:W-:Y:S02]  /*2990*/  ISETP.NE.AND P0, PT, R24, 0x2, PT ;  /* 0x000000021800780c */ /* 0x000fe40003f05270 */
[----:B------:R1:W3:Y:S01]  /*29a0*/  LDC.64 R8, c[0x4][R16] ;  /* 0x0100000010087b82 */ /* 0x0002e20000000a00 */
[----:B------:R-:W-:Y:S01]  /*29b0*/  MOV R6, R18 ;  /* 0x0000001200067202 */ /* 0x000fe20000000f00 */
[----:B0-----:R-:W-:-:S02]  /*29c0*/  IMAD.U32 R4, RZ, RZ, UR4 ;  /* 0x00000004ff047e24 */ /* 0x001fc4000f8e00ff */
[----:B------:R-:W-:Y:S01]  /*29d0*/  IMAD.U32 R5, RZ, RZ, UR5 ;  /* 0x00000005ff057e24 */ /* 0x000fe2000f8e00ff */
[----:B--2---:R0:W2:Y:S02]  /*29e0*/  F2F.F64.F32 R10, R0 ;  /* 0x00000000000a7310 */ /* 0x0040a40000201800 */
[----:B0-----:R-:W-:Y:S01]  /*29f0*/  P2R R0, PR, RZ, 0x1 ;  /* 0x00000001ff007803 */ /* 0x001fe20000000000 */
[----:B--23--:R1:W-:Y:S06]  /*2a00*/  STL.64 [R2], R10 ;  /* 0x0000000a02007387 */ /* 0x00c3ec0000100a00 */
[----:B------:R-:W-:-:S07]  /*2a10*/  LEPC R20, `(.L_x_49) ;  /* 0x000000001014794e */ /* 0x000fce0000000000 */
[----:B-1----:R-:W-:Y:S05]  /*2a20*/  CALL.ABS.NOINC R8 ;  /* 0x0000000008007343 */ /* 0x002fea0003c00000 */
.L_x_49:
[----:B------:R-:W-:-:S13]  /*2a30*/  ISETP.NE.AND P6, PT, R24, 0x2, PT ;  /* 0x000000021800780c */ /* 0x000fda0003fc5270 */
[----:B------:R-:W-:Y:S05]  /*2a40*/  @!P6 BRA `(.L_x_33) ;  /* 0x00000000002ce947 */ /* 0x000fea0003800000 */
        /* <DEDUP_REMOVED lines=11> */
.L_x_33:
[----:B------:R-:W-:Y:S01]  /*2b00*/  MOV R0, 0x18 ;  /* 0x0000001800007802 */ /* 0x000fe20000000f00 */
[----:B------:R-:W0:Y:S01]  /*2b10*/  LDCU.64 UR4, c[0x4][0x8] ;  /* 0x01000100ff0477ac */ /* 0x000e220008000a00 */
[----:B------:R-:W-:Y:S02]  /*2b20*/  CS2R R6, SRZ ;  /* 0x0000000000067805 */ /* 0x000fe4000001ff00 */
[----:B------:R1:W2:Y:S01]  /*2b30*/  LDC.64 R2, c[0x4][R0] ;  /* 0x0100000000027b82 */ /* 0x0002a20000000a00 */
[----:B0-----:R-:W-:Y:S02]  /*2b40*/  IMAD.U32 R4, RZ, RZ, UR4 ;  /* 0x00000004ff047e24 */ /* 0x001fe4000f8e00ff */
[----:B-1----:R-:W-:-:S07]  /*2b50*/  IMAD.U32 R5, RZ, RZ, UR5 ;  /* 0x00000005ff057e24 */ /* 0x002fce000f8e00ff */
[----:B------:R-:W-:-:S07]  /*2b60*/  LEPC R20, `(.L_x_50) ;  /* 0x000000001014794e */ /* 0x000fce0000000000 */
[----:B--2---:R-:W-:Y:S05]  /*2b70*/  CALL.ABS.NOINC R2 ;  /* 0x0000000002007343 */ /* 0x004fea0003c00000 */
.L_x_50:
[----:B------:R-:W0:Y:S01]  /*2b80*/  LDCU UR4, c[0x0][0x390] ;  /* 0x00007200ff0477ac */ /* 0x000e220008000800 */
[----:B------:R-:W-:-:S05]  /*2b90*/  VIADD R22, R22, 0x1 ;  /* 0x0000000116167836 */ /* 0x000fca0000000000 */
[----:B0-----:R-:W-:-:S13]  /*2ba0*/  ISETP.NE.AND P0, PT, R22, UR4, PT ;  /* 0x0000000416007c0c */ /* 0x001fda000bf05270 */
[----:B------:R-:W-:Y:S05]  /*2bb0*/  @!P0 EXIT ;  /* 0x000000000000894d */ /* 0x000fea0003800000 */
[----:B------:R-:W-:Y:S05]  /*2bc0*/  BRA `(.L_x_51) ;  /* 0xffffffe400307947 */ /* 0x000fea000383ffff */
.L_x_14:
[----:B------:R-:W0:Y:S02]  /*2bd0*/  LDC R17, c[0x0][0x390] ;  /* 0x0000e400ff117b82 */ /* 0x000e240000000800 */
[C---:B0-----:R-:W-:Y:S02]  /*2be0*/  ISETP.GE.U32.AND P0, PT, R17.reuse, 0x4, PT ;  /* 0x000000041100780c */ /* 0x041fe40003f06070 */
[----:B------:R-:W-:-:S11]  /*2bf0*/  LOP3.LUT R18, R17, 0x3, RZ, 0xc0, !PT ;  /* 0x0000000311127812 */ /* 0x000fd600078ec0ff */
[----:B------:R-:W-:Y:S05]  /*2c00*/  @!P0 BRA `(.L_x_52) ;  /* 0x0000000000988947 */ /* 0x000fea0003800000 */
[----:B------:R-:W-:Y:S01]  /*2c10*/  BSSY.RECONVERGENT B6, `(.L_x_52) ;  /* 0x0000025000067945 */ /* 0x000fe20003800200 */
[----:B------:R-:W-:Y:S01]  /*2c20*/  LOP3.LUT R17, R17, 0x7ffffffc, RZ, 0xc0, !PT ;  /* 0x7ffffffc11117812 */ /* 0x000fe200078ec0ff */
[----:B------:R-:W-:-:S07]  /*2c30*/  IMAD.MOV.U32 R16, RZ, RZ, RZ ;  /* 0x000000ffff107224 */ /* 0x000fce00078e00ff */
.L_x_57:
[----:B------:R-:W-:Y:S01]  /*2c40*/  MOV R2, 0x18 ;  /* 0x0000001800027802 */ /* 0x000fe20000000f00 */
[----:B------:R-:W0:Y:S01]  /*2c50*/  LDCU.64 UR4, c[0x4][0x8] ;  /* 0x01000100ff0477ac */ /* 0x000e220008000a00 */
[----:B------:R-:W-:Y:S01]  /*2c60*/  VIADD R16, R16, 0x4 ;  /* 0x0000000410107836 */ /* 0x000fe20000000000 */
[----:B------:R-:W-:Y:S01]  /*2c70*/  CS2R R6, SRZ ;  /* 0x0000000000067805 */ /* 0x000fe2000001ff00 */
[----:B------:R1:W2:Y:S03]  /*2c80*/  LDC.64 R8, c[0x4][R2] ;  /* 0x0100000002087b82 */ /* 0x0002a60000000a00 */
[----:B------:R-:W-:-:S04]  /*2c90*/  ISETP.NE.AND P0, PT, R16, R17, PT ;  /* 0x000000111000720c */ /* 0x000fc80003f05270 */
[----:B------:R-:W-:Y:S01]  /*2ca0*/  P2R R19, PR, RZ, 0x1 ;  /* 0x00000001ff137803 */ /* 0x000fe20000000000 */
[----:B0-----:R-:W-:Y:S01]  /*2cb0*/  IMAD.U32 R4, RZ, RZ, UR4 ;  /* 0x00000004ff047e24 */ /* 0x001fe2000f8e00ff */
[----:B-1----:R-:W-:-:S07]  /*2cc0*/  MOV R5, UR5 ;  /* 0x0000000500057c02 */ /* 0x002fce0008000f00 */
[----:B------:R-:W-:-:S07]  /*2cd0*/  LEPC R20, `(.L_x_53) ;  /* 0x000000001014794e */ /* 0x000fce0000000000 */
[----:B--2---:R-:W-:Y:S05]  /*2ce0*/  CALL.ABS.NOINC R8 ;  /* 0x0000000008007343 */ /* 0x004fea0003c00000 */
.L_x_53:
[----:B------:R0:W1:Y:S01]  /*2cf0*/  LDC.64 R8, c[0x4][R2] ;  /* 0x0100000002087b82 */ /* 0x0000620000000a00 */
[----:B------:R-:W2:Y:S01]  /*2d00*/  LDCU.64 UR4, c[0x4][0x8] ;  /* 0x01000100ff0477ac */ /* 0x000ea20008000a00 */
[----:B------:R-:W-:Y:S01]  /*2d10*/  CS2R R6, SRZ ;  /* 0x0000000000067805 */ /* 0x000fe2000001ff00 */
[----:B--2---:R-:W-:Y:S02]  /*2d20*/  IMAD.U32 R4, RZ, RZ, UR4 ;  /* 0x00000004ff047e24 */ /* 0x004fe4000f8e00ff */
[----:B0-----:R-:W-:-:S07]  /*2d30*/  IMAD.U32 R5, RZ, RZ, UR5 ;  /* 0x00000005ff057e24 */ /* 0x001fce000f8e00ff */
[----:B------:R-:W-:-:S07]  /*2d40*/  LEPC R20, `(.L_x_54) ;  /* 0x000000001014794e */ /* 0x000fce0000000000 */
[----:B-1----:R-:W-:Y:S05]  /*2d50*/  CALL.ABS.NOINC R8 ;  /* 0x0000000008007343 */ /* 0x002fea0003c00000 */
.L_x_54:
[----:B------:R0:W1:Y:S01]  /*2d60*/  LDC.64 R8, c[0x4][R2] ;  /* 0x0100000002087b82 */ /* 0x0000620000000a00 */
[----:B------:R-:W2:Y:S01]  /*2d70*/  LDCU.64 UR4, c[0x4][0x8] ;  /* 0x01000100ff0477ac */ /* 0x000ea20008000a00 */
[----:B------:R-:W-:Y:S01]  /*2d80*/  CS2R R6, SRZ ;  /* 0x0000000000067805 */ /* 0x000fe2000001ff00 */
[----:B--2---:R-:W-:Y:S02]  /*2d90*/  IMAD.U32 R4, RZ, RZ, UR4 ;  /* 0x00000004ff047e24 */ /* 0x004fe4000f8e00ff */
[----:B0-----:R-:W-:-:S07]  /*2da0*/  IMAD.U32 R5, RZ, RZ, UR5 ;  /* 0x00000005ff057e24 */ /* 0x001fce000f8e00ff */
[----:B------:R-:W-:-:S07]  /*2db0*/  LEPC R20, `(.L_x_55) ;  /* 0x000000001014794e */ /* 0x000fce0000000000 */
[----:B-1----:R-:W-:Y:S05]  /*2dc0*/  CALL.ABS.NOINC R8 ;  /* 0x0000000008007343 */ /* 0x002fea0003c00000 */
.L_x_55:
[----:B------:R-:W0:Y:S01]  /*2dd0*/  LDC.64 R2, c[0x4][R2] ;  /* 0x0100000002027b82 */ /* 0x000e220000000a00 */
[----:B------:R-:W1:Y:S01]  /*2de0*/  LDCU.64 UR4, c[0x4][0x8] ;  /* 0x01000100ff0477ac */ /* 0x000e620008000a00 */
[----:B------:R-:W-:Y:S01]  /*2df0*/  CS2R R6, SRZ ;  /* 0x0000000000067805 */ /* 0x000fe2000001ff00 */
[----:B-1----:R-:W-:Y:S02]  /*2e00*/  IMAD.U32 R4, RZ, RZ, UR4 ;  /* 0x00000004ff047e24 */ /* 0x002fe4000f8e00ff */
[----:B------:R-:W-:-:S07]  /*2e10*/  IMAD.U32 R5, RZ, RZ, UR5 ;  /* 0x00000005ff057e24 */ /* 0x000fce000f8e00ff */
[----:B------:R-:W-:-:S07]  /*2e20*/  LEPC R20, `(.L_x_56) ;  /* 0x000000001014794e */ /* 0x000fce0000000000 */
[----:B0-----:R-:W-:Y:S05]  /*2e30*/  CALL.ABS.NOINC R2 ;  /* 0x0000000002007343 */ /* 0x001fea0003c00000 */
.L_x_56:
[----:B------:R-:W-:-:S13]  /*2e40*/  ISETP.NE.AND P6, PT, R19, RZ, PT ;  /* 0x000000ff1300720c */ /* 0x000fda0003fc5270 */
[----:B------:R-:W-:Y:S05]  /*2e50*/  @P6 BRA `(.L_x_57) ;  /* 0xfffffffc00786947 */ /* 0x000fea000383ffff */
[----:B------:R-:W-:Y:S05]  /*2e60*/  BSYNC.RECONVERGENT B6 ;  /* 0x0000000000067941 */ /* 0x000fea0003800200 */
.L_x_52:
[----:B------:R-:W-:-:S13]  /*2e70*/  ISETP.NE.AND P0, PT, R18, RZ, PT ;  /* 0x000000ff1200720c */ /* 0x000fda0003f05270 */
[----:B------:R-:W-:Y:S05]  /*2e80*/  @!P0 EXIT ;  /* 0x000000000000894d */ /* 0x000fea0003800000 */
[----:B------:R-:W-:-:S07]  /*2e90*/  IMAD.MOV.U32 R17, RZ, RZ, RZ ;  /* 0x000000ffff117224 */ /* 0x000fce00078e00ff */
.L_x_59:
[----:B------:R-:W-:Y:S01]  /*2ea0*/  MOV R0, 0x18 ;  /* 0x0000001800007802 */ /* 0x000fe20000000f00 */
[----:B------:R-:W0:Y:S01]  /*2eb0*/  LDCU.64 UR4, c[0x4][0x8] ;  /* 0x01000100ff0477ac */ /* 0x000e220008000a00 */
[----:B------:R-:W-:Y:S01]  /*2ec0*/  VIADD R17, R17, 0x1 ;  /* 0x0000000111117836 */ /* 0x000fe20000000000 */
[----:B------:R-:W-:Y:S01]  /*2ed0*/  CS2R R6, SRZ ;  /* 0x0000000000067805 */ /* 0x000fe2000001ff00 */
[----:B------:R1:W2:Y:S03]  /*2ee0*/  LDC.64 R2, c[0x4][R0] ;  /* 0x0100000000027b82 */ /* 0x0002a60000000a00 */
[----:B------:R-:W-:-:S04]  /*2ef0*/  ISETP.NE.AND P0, PT, R17, R18, PT ;  /* 0x000000121100720c */ /* 0x000fc80003f05270 */
[----:B------:R-:W-:Y:S01]  /*2f00*/  P2R R16, PR, RZ, 0x1 ;  /* 0x00000001ff107803 */ /* 0x000fe20000000000 */
[----:B0-----:R-:W-:Y:S02]  /*2f10*/  IMAD.U32 R4, RZ, RZ, UR4 ;  /* 0x00000004ff047e24 */ /* 0x001fe4000f8e00ff */
[----:B-1----:R-:W-:-:S07]  /*2f20*/  IMAD.U32 R5, RZ, RZ, UR5 ;  /* 0x00000005ff057e24 */ /* 0x002fce000f8e00ff */
[----:B------:R-:W-:-:S07]  /*2f30*/  LEPC R20, `(.L_x_58) ;  /* 0x000000001014794e */ /* 0x000fce0000000000 */
[----:B--2---:R-:W-:Y:S05]  /*2f40*/  CALL.ABS.NOINC R2 ;  /* 0x0000000002007343 */ /* 0x004fea0003c00000 */
.L_x_58:
[----:B------:R-:W-:-:S13]  /*2f50*/  ISETP.NE.AND P6, PT, R16, RZ, PT ;  /* 0x000000ff1000720c */ /* 0x000fda0003fc5270 */
[----:B------:R-:W-:Y:S05]  /*2f60*/  @P6 BRA `(.L_x_59) ;  /* 0xfffffffc00cc6947 */ /* 0x000fea000383ffff */
[----:B------:R-:W-:Y:S05]  /*2f70*/  EXIT ;  /* 0x000000000000794d */ /* 0x000fea0003800000 */
.L_x_60:
        /* <DEDUP_REMOVED lines=16> */
.L_x_62:


//--------------------- .nv.global.init           --------------------------
	.section	.nv.global.init,"aw",@progbits
.nv.global.init:
	.type		$str$1,@object
	.size		$str$1,($str - $str$1)
$str$1:
        /*0000*/ 	.byte	0x0a, 0x00
	.type		$str,@object
	.size		$str,($str$2 - $str)
$str:
        /*0002*/ 	.byte	0x25, 0x66, 0x20, 0x00
	.type		$str$2,@object
	.size		$str$2,(.L_2 - $str$2)
$str$2:
        /*0006*/ 	.byte	0x0a, 0x20, 0x46, 0x4f, 0x52, 0x20, 0x49, 0x54, 0x45, 0x52, 0x41, 0x54, 0x49, 0x4f, 0x4e, 0x20
        /*0016*/ 	.byte	0x25, 0x64, 0x20, 0x0a, 0x0a, 0x00
.L_2:


//--------------------- .nv.shared.reserved.0     --------------------------
	.section	.nv.shared.reserved.0,"aw",@nobits
	.weak		__nv_reservedSMEM_offset_0_alias
	.size		__nv_reservedSMEM_offset_0_alias, 0, 64
	.other		__nv_reservedSMEM_offset_0_alias,@"STO_CUDA_RESERVED_SHARED STV_DEFAULT"
__nv_reservedSMEM_offset_0_alias:
	.zero		0
	.zero		64


//--------------------- .nv.constant0._Z10updateGridPfS_fii --------------------------
	.section	.nv.constant0._Z10updateGridPfS_fii,"a",@progbits
	.sectionflags	@""
	.align	4
.nv.constant0._Z10updateGridPfS_fii:
	.zero		924


//--------------------- .nv.constant0._Z11copyHeatersPfS_iii --------------------------
	.section	.nv.constant0._Z11copyHeatersPfS_iii,"a",@progbits
	.sectionflags	@""
	.align	4
.nv.constant0._Z11copyHeatersPfS_iii:
	.zero		924


//--------------------- SYMBOLS --------------------------

	.type		.nv.reservedSmem.offset0,@object
	.size		.nv.reservedSmem.offset0,0x4
	.type		vprintf,@function
